	.target	sm_100a

	.elftype	@"ET_EXEC"


//--------------------- .note.nv.tkinfo           --------------------------
	.section	.note.nv.tkinfo,"",@"SHT_NOTE"
	.sectionflags	@"SHF_NOTE_NV_TKINFO"
	.tkinfo
        /*0018*/ 	.word	0x00000002
        /*0030*/ 	.string	""
        /*0030*/ 	.string	"ptxas"
        /*0030*/ 	.string	"Cuda compilation tools, release 13.0, V13.0.88"
        /*0030*/ 	.string	"Build cuda_13.0.r13.0/compiler.36424714_0"
        /*0030*/ 	.string	"-arch sm_100a -m 64 "



//--------------------- .note.nv.cuinfo           --------------------------
	.section	.note.nv.cuinfo,"",@"SHT_NOTE"
	.sectionflags	@"SHF_NOTE_NV_CUINFO"
        /*0018*/ 	.short	0x0002
        /*001a*/ 	.short	0x0064
        /*001c*/ 	.short	0x0082
	.zero		2


//--------------------- .nv.info                  --------------------------
	.section	.nv.info,"",@"SHT_CUDA_INFO"
	.align	4


	//----- nvinfo : EIATTR_REGCOUNT
	.align		4
        /*0000*/ 	.byte	0x04, 0x2f
        /*0002*/ 	.short	(.L_19 - .L_18)
	.align		4
.L_18:
        /*0004*/ 	.word	index@(_ZN7cutlass13device_kernelINS_4gemm6kernel13GemmUniversalIN4cute5tupleIJiiiiEEENS1_10collective13CollectiveMmaINS1_35MainloopSm100TmaUmmaWarpSpecializedILi6ELi2ELi4ENS5_IJNS4_1CILi1EEESB_SB_EEEEENS5_IJNSA_ILi64EEENSA_ILi128EEESF_EEENS_12float_e5m2_tENS5_IJlSB_lEEESH_SI_NS4_8TiledMMAINS4_8MMA_AtomIJNS4_10MMA_TraitsINS4_19SM100_MMA_F8F6F4_SSEJSH_SH_fSE_SF_NS4_17integral_constantINS4_4UMMA5MajorELSP_0EEESQ_NSN_INSO_7ScaleInELSR_0EEESS_EEEEEENS4_6LayoutISC_NS5_IJNSA_ILi0EEESW_SW_EEEEENS5_IJNS4_10UnderscoreESZ_SZ_EEEEENS4_13SM90_TMA_LOADENS4_14ComposedLayoutINS4_7SwizzleILi3ELi4ELi3EEENS4_18smem_ptr_flag_bitsILi8EEENSV_INS5_IJNSA_ILi8EEESF_EEENS5_IJSF_SB_EEEEEEEvNS4_8identityES12_S1C_vS1D_EENS_8epilogue10collective18CollectiveEpilogueINS1F_23Sm100TmaWarpSpecializedILi2ELi2ELi32ELb0ELb0EEEJSG_NS5_IJNSV_ISE_SB_EES1K_EEESH_SI_SH_SI_NS1F_6fusion15FusionCallbacksIS1J_NS1M_17LinearCombinationISH_fSH_fLNS_15FloatRoundStyleE2EEESG_S1L_JEEENS4_5SM1004TMEM4LOAD26SM100_TMEM_LOAD_16dp32b32xES12_NS13_INS14_ILi2ELi4ELi3EEES17_NSV_INS5_IJS18_SE_EEENS5_IJSE_SB_EEEEEEENS4_39AutoVectorizingCopyWithAssumedAlignmentILi128EEENS4_14SM90_TMA_STOREES20_S22_S22_EEEvvEEEEvNT_6ParamsE)
        /*0008*/ 	.word	0x00000080


	//----- nvinfo : EIATTR_FRAME_SIZE
	.align		4
.L_19:
        /*000c*/ 	.byte	0x04, 0x11
        /*000e*/ 	.short	(.L_21 - .L_20)
	.align		4
.L_20:
        /*0010*/ 	.word	index@($__internal_2_$__cuda_sm10x_tcgen05_guardrail_trap_unallocated_columns_being_dealloced)
        /*0014*/ 	.word	0x00000000


	//----- nvinfo : EIATTR_FRAME_SIZE
	.align		4
.L_21:
        /*0018*/ 	.byte	0x04, 0x11
        /*001a*/ 	.short	(.L_23 - .L_22)
	.align		4
.L_22:
        /*001c*/ 	.word	index@($__internal_1_$__cuda_sm10x_tcgen05_guardrail_trap_phase_invalid_during_alloc)
        /*0020*/ 	.word	0x00000000


	//----- nvinfo : EIATTR_FRAME_SIZE
	.align		4
.L_23:
        /*0024*/ 	.byte	0x04, 0x11
        /*0026*/ 	.short	(.L_25 - .L_24)
	.align		4
.L_24:
        /*0028*/ 	.word	index@($__internal_0_$__cuda_sm10x_tcgen05_guardrail_trap_col_being_dealloced_not_returned_by_alloc)
        /*002c*/ 	.word	0x00000000


	//----- nvinfo : EIATTR_FRAME_SIZE
	.align		4
.L_25:
        /*0030*/ 	.byte	0x04, 0x11
        /*0032*/ 	.short	(.L_27 - .L_26)
	.align		4
.L_26:
        /*0034*/ 	.word	index@(_ZN7cutlass13device_kernelINS_4gemm6kernel13GemmUniversalIN4cute5tupleIJiiiiEEENS1_10collective13CollectiveMmaINS1_35MainloopSm100TmaUmmaWarpSpecializedILi6ELi2ELi4ENS5_IJNS4_1CILi1EEESB_SB_EEEEENS5_IJNSA_ILi64EEENSA_ILi128EEESF_EEENS_12float_e5m2_tENS5_IJlSB_lEEESH_SI_NS4_8TiledMMAINS4_8MMA_AtomIJNS4_10MMA_TraitsINS4_19SM100_MMA_F8F6F4_SSEJSH_SH_fSE_SF_NS4_17integral_constantINS4_4UMMA5MajorELSP_0EEESQ_NSN_INSO_7ScaleInELSR_0EEESS_EEEEEENS4_6LayoutISC_NS5_IJNSA_ILi0EEESW_SW_EEEEENS5_IJNS4_10UnderscoreESZ_SZ_EEEEENS4_13SM90_TMA_LOADENS4_14ComposedLayoutINS4_7SwizzleILi3ELi4ELi3EEENS4_18smem_ptr_flag_bitsILi8EEENSV_INS5_IJNSA_ILi8EEESF_EEENS5_IJSF_SB_EEEEEEEvNS4_8identityES12_S1C_vS1D_EENS_8epilogue10collective18CollectiveEpilogueINS1F_23Sm100TmaWarpSpecializedILi2ELi2ELi32ELb0ELb0EEEJSG_NS5_IJNSV_ISE_SB_EES1K_EEESH_SI_SH_SI_NS1F_6fusion15FusionCallbacksIS1J_NS1M_17LinearCombinationISH_fSH_fLNS_15FloatRoundStyleE2EEESG_S1L_JEEENS4_5SM1004TMEM4LOAD26SM100_TMEM_LOAD_16dp32b32xES12_NS13_INS14_ILi2ELi4ELi3EEES17_NSV_INS5_IJS18_SE_EEENS5_IJSE_SB_EEEEEEENS4_39AutoVectorizingCopyWithAssumedAlignmentILi128EEENS4_14SM90_TMA_STOREES20_S22_S22_EEEvvEEEEvNT_6ParamsE)
        /*0038*/ 	.word	0x00000000


	//----- nvinfo : EIATTR_MIN_STACK_SIZE
	.align		4
.L_27:
        /*003c*/ 	.byte	0x04, 0x12
        /*003e*/ 	.short	(.L_29 - .L_28)
	.align		4
.L_28:
        /*0040*/ 	.word	index@(_ZN7cutlass13device_kernelINS_4gemm6kernel13GemmUniversalIN4cute5tupleIJiiiiEEENS1_10collective13CollectiveMmaINS1_35MainloopSm100TmaUmmaWarpSpecializedILi6ELi2ELi4ENS5_IJNS4_1CILi1EEESB_SB_EEEEENS5_IJNSA_ILi64EEENSA_ILi128EEESF_EEENS_12float_e5m2_tENS5_IJlSB_lEEESH_SI_NS4_8TiledMMAINS4_8MMA_AtomIJNS4_10MMA_TraitsINS4_19SM100_MMA_F8F6F4_SSEJSH_SH_fSE_SF_NS4_17integral_constantINS4_4UMMA5MajorELSP_0EEESQ_NSN_INSO_7ScaleInELSR_0EEESS_EEEEEENS4_6LayoutISC_NS5_IJNSA_ILi0EEESW_SW_EEEEENS5_IJNS4_10UnderscoreESZ_SZ_EEEEENS4_13SM90_TMA_LOADENS4_14ComposedLayoutINS4_7SwizzleILi3ELi4ELi3EEENS4_18smem_ptr_flag_bitsILi8EEENSV_INS5_IJNSA_ILi8EEESF_EEENS5_IJSF_SB_EEEEEEEvNS4_8identityES12_S1C_vS1D_EENS_8epilogue10collective18CollectiveEpilogueINS1F_23Sm100TmaWarpSpecializedILi2ELi2ELi32ELb0ELb0EEEJSG_NS5_IJNSV_ISE_SB_EES1K_EEESH_SI_SH_SI_NS1F_6fusion15FusionCallbacksIS1J_NS1M_17LinearCombinationISH_fSH_fLNS_15FloatRoundStyleE2EEESG_S1L_JEEENS4_5SM1004TMEM4LOAD26SM100_TMEM_LOAD_16dp32b32xES12_NS13_INS14_ILi2ELi4ELi3EEES17_NSV_INS5_IJS18_SE_EEENS5_IJSE_SB_EEEEEEENS4_39AutoVectorizingCopyWithAssumedAlignmentILi128EEENS4_14SM90_TMA_STOREES20_S22_S22_EEEvvEEEEvNT_6ParamsE)
        /*0044*/ 	.word	0x00000000
.L_29:


//--------------------- .nv.compat                --------------------------
	.section	.nv.compat,"",@"SHT_CUDA_COMPAT_INFO"
	.align	4
        /*0000*/ 	.byte	0x02, 0x09, 0x01, 0x00, 0x02, 0x02, 0x02, 0x00, 0x02, 0x05, 0x05, 0x00, 0x03, 0x07, 0x01, 0x01
        /*0010*/ 	.byte	0x02, 0x03, 0x01, 0x00, 0x02, 0x06, 0x01, 0x00, 0x04, 0x0b, 0x08, 0x00, 0x09, 0x00, 0x00, 0x00
        /*0020*/ 	.byte	0x00, 0x00, 0x00, 0x00


//--------------------- .nv.info._ZN7cutlass13device_kernelINS_4gemm6kernel13GemmUniversalIN4cute5tupleIJiiiiEEENS1_10collective13CollectiveMmaINS1_35MainloopSm100TmaUmmaWarpSpecializedILi6ELi2ELi4ENS5_IJNS4_1CILi1EEESB_SB_EEEEENS5_IJNSA_ILi64EEENSA_ILi128EEESF_EEENS_12float_e5m2_tENS5_IJlSB_lEEESH_SI_NS4_8TiledMMAINS4_8MMA_AtomIJNS4_10MMA_TraitsINS4_19SM100_MMA_F8F6F4_SSEJSH_SH_fSE_SF_NS4_17integral_constantINS4_4UMMA5MajorELSP_0EEESQ_NSN_INSO_7ScaleInELSR_0EEESS_EEEEEENS4_6LayoutISC_NS5_IJNSA_ILi0EEESW_SW_EEEEENS5_IJNS4_10UnderscoreESZ_SZ_EEEEENS4_13SM90_TMA_LOADENS4_14ComposedLayoutINS4_7SwizzleILi3ELi4ELi3EEENS4_18smem_ptr_flag_bitsILi8EEENSV_INS5_IJNSA_ILi8EEESF_EEENS5_IJSF_SB_EEEEEEEvNS4_8identityES12_S1C_vS1D_EENS_8epilogue10collective18CollectiveEpilogueINS1F_23Sm100TmaWarpSpecializedILi2ELi2ELi32ELb0ELb0EEEJSG_NS5_IJNSV_ISE_SB_EES1K_EEESH_SI_SH_SI_NS1F_6fusion15FusionCallbacksIS1J_NS1M_17LinearCombinationISH_fSH_fLNS_15FloatRoundStyleE2EEESG_S1L_JEEENS4_5SM1004TMEM4LOAD26SM100_TMEM_LOAD_16dp32b32xES12_NS13_INS14_ILi2ELi4ELi3EEES17_NSV_INS5_IJS18_SE_EEENS5_IJSE_SB_EEEEEEENS4_39AutoVectorizingCopyWithAssumedAlignmentILi128EEENS4_14SM90_TMA_STOREES20_S22_S22_EEEvvEEEEvNT_6ParamsE --------------------------
	.section	.nv.info._ZN7cutlass13device_kernelINS_4gemm6kernel13GemmUniversalIN4cute5tupleIJiiiiEEENS1_10collective13CollectiveMmaINS1_35MainloopSm100TmaUmmaWarpSpecializedILi6ELi2ELi4ENS5_IJNS4_1CILi1EEESB_SB_EEEEENS5_IJNSA_ILi64EEENSA_ILi128EEESF_EEENS_12float_e5m2_tENS5_IJlSB_lEEESH_SI_NS4_8TiledMMAINS4_8MMA_AtomIJNS4_10MMA_TraitsINS4_19SM100_MMA_F8F6F4_SSEJSH_SH_fSE_SF_NS4_17integral_constantINS4_4UMMA5MajorELSP_0EEESQ_NSN_INSO_7ScaleInELSR_0EEESS_EEEEEENS4_6LayoutISC_NS5_IJNSA_ILi0EEESW_SW_EEEEENS5_IJNS4_10UnderscoreESZ_SZ_EEEEENS4_13SM90_TMA_LOADENS4_14ComposedLayoutINS4_7SwizzleILi3ELi4ELi3EEENS4_18smem_ptr_flag_bitsILi8EEENSV_INS5_IJNSA_ILi8EEESF_EEENS5_IJSF_SB_EEEEEEEvNS4_8identityES12_S1C_vS1D_EENS_8epilogue10collective18CollectiveEpilogueINS1F_23Sm100TmaWarpSpecializedILi2ELi2ELi32ELb0ELb0EEEJSG_NS5_IJNSV_ISE_SB_EES1K_EEESH_SI_SH_SI_NS1F_6fusion15FusionCallbacksIS1J_NS1M_17LinearCombinationISH_fSH_fLNS_15FloatRoundStyleE2EEESG_S1L_JEEENS4_5SM1004TMEM4LOAD26SM100_TMEM_LOAD_16dp32b32xES12_NS13_INS14_ILi2ELi4ELi3EEES17_NSV_INS5_IJS18_SE_EEENS5_IJSE_SB_EEEEEEENS4_39AutoVectorizingCopyWithAssumedAlignmentILi128EEENS4_14SM90_TMA_STOREES20_S22_S22_EEEvvEEEEvNT_6ParamsE,"",@"SHT_CUDA_INFO"
	.sectionflags	@""
	.align	4


	//----- nvinfo : EIATTR_CUDA_API_VERSION
	.align		4
        /*0000*/ 	.byte	0x04, 0x37
        /*0002*/ 	.short	(.L_31 - .L_30)
.L_30:
        /*0004*/ 	.word	0x00000082


	//----- nvinfo : EIATTR_KPARAM_INFO
	.align		4
.L_31:
        /*0008*/ 	.byte	0x04, 0x17
        /*000a*/ 	.short	(.L_33 - .L_32)
.L_32:
        /*000c*/ 	.word	0x00000000
        /*0010*/ 	.short	0x0000
        /*0012*/ 	.short	0x0000
        /*0014*/ 	.byte	0x00, 0xf0, 0x01, 0x20


	//----- nvinfo : EIATTR_AT_ENTRY_FRAGMENTS
	.align		4
.L_33:
        /*0018*/ 	.byte	0x04, 0x4f
        /*001a*/ 	.short	(.L_35 - .L_34)


	//   ....[0]....
.L_34:
        /*001c*/ 	.word	0x00000006


	//----- nvinfo : EIATTR_RESERVED_SMEM_USED
	.align		4
.L_35:
        /*0020*/ 	.byte	0x01, 0x41
	.zero		2


	//----- nvinfo : EIATTR_SPARSE_MMA_MASK
	.align		4
        /*0024*/ 	.byte	0x03, 0x50
        /*0026*/ 	.short	0x0000


	//----- nvinfo : EIATTR_TCGEN05_1CTA_USED
	.align		4
        /*0028*/ 	.byte	0x01, 0x51
	.zero		2


	//----- nvinfo : EIATTR_MAXREG_COUNT
	.align		4
        /*002c*/ 	.byte	0x03, 0x1b
        /*002e*/ 	.short	0x00ff


	//----- nvinfo : EIATTR_NUM_BARRIERS
	.align		4
        /*0030*/ 	.byte	0x02, 0x4c
        /*0032*/ 	.byte	0x07
	.zero		1


	//----- nvinfo : EIATTR_EXTERNS
	.align		4
        /*0034*/ 	.byte	0x04, 0x0f
        /*0036*/ 	.short	(.L_37 - .L_36)


	//   ....[0]....
	.align		4
.L_36:
        /*0038*/ 	.word	index@(__assertfail)


	//----- nvinfo : EIATTR_MERCURY_ISA_VERSION
	.align		4
.L_37:
        /*003c*/ 	.byte	0x03, 0x5f
        /*003e*/ 	.short	0x0101


	//----- nvinfo : EIATTR_INT_WARP_WIDE_INSTR_OFFSETS
	.align		4
        /*0040*/ 	.byte	0x04, 0x31
        /*0042*/ 	.short	(.L_39 - .L_38)


	//   ....[0]....
.L_38:
        /*0044*/ 	.word	0x00001df0


	//   ....[1]....
        /*0048*/ 	.word	0x000039c0


	//   ....[2]....
        /*004c*/ 	.word	0x000039e0


	//   ....[3]....
        /*0050*/ 	.word	0x00003a10


	//   ....[4]....
        /*0054*/ 	.word	0x00004340


	//   ....[5]....
        /*0058*/ 	.word	0x000043b0


	//   ....[6]....
        /*005c*/ 	.word	0x00004590


	//   ....[7]....
        /*0060*/ 	.word	0x000046f0


	//----- nvinfo : EIATTR_COOP_GROUP_MASK_REGIDS
	.align		4
.L_39:
        /*0064*/ 	.byte	0x04, 0x29
        /*0066*/ 	.short	(.L_41 - .L_40)


	//   ....[0]....
.L_40:
        /*0068*/ 	.word	0xffffffff


	//   ....[1]....
        /*006c*/ 	.word	0xffffffff


	//   ....[2]....
        /*0070*/ 	.word	0xffffffff


	//   ....[3]....
        /*0074*/ 	.word	0xffffffff


	//   ....[4]....
        /*0078*/ 	.word	0xffffffff


	//   ....[5]....
        /*007c*/ 	.word	0xffffffff


	//   ....[6]....
        /*0080*/ 	.word	0xffffffff


	//   ....[7]....
        /*0084*/ 	.word	0xffffffff


	//   ....[8]....
        /*0088*/ 	.word	0xffffffff


	//   ....[9]....
        /*008c*/ 	.word	0xffffffff


	//   ....[10]....
        /*0090*/ 	.word	0xffffffff


	//   ....[11]....
        /*0094*/ 	.word	0xffffffff


	//   ....[12]....
        /*0098*/ 	.word	0xffffffff


	//----- nvinfo : EIATTR_COOP_GROUP_INSTR_OFFSETS
	.align		4
.L_41:
        /*009c*/ 	.byte	0x04, 0x28
        /*009e*/ 	.short	(.L_43 - .L_42)


	//   ....[0]....
.L_42:
        /*00a0*/ 	.word	0x00000090


	//   ....[1]....
        /*00a4*/ 	.word	0x000004d0


	//   ....[2]....
        /*00a8*/ 	.word	0x00000680


	//   ....[3]....
        /*00ac*/ 	.word	0x000007e0


	//   ....[4]....
        /*00b0*/ 	.word	0x000008e0


	//   ....[5]....
        /*00b4*/ 	.word	0x00000a50


	//   ....[6]....
        /*00b8*/ 	.word	0x00000bf0


	//   ....[7]....
        /*00bc*/ 	.word	0x00001cd0


	//   ....[8]....
        /*00c0*/ 	.word	0x00002bd0


	//   ....[9]....
        /*00c4*/ 	.word	0x00002de0


	//   ....[10]....
        /*00c8*/ 	.word	0x00002e10


	//   ....[11]....
        /*00cc*/ 	.word	0x000038a0


	//   ....[12]....
        /*00d0*/ 	.word	0x00003ad0


	//----- nvinfo : EIATTR_VRC_CTA_INIT_COUNT
	.align		4
.L_43:
        /*00d4*/ 	.byte	0x02, 0x4a
        /*00d6*/ 	.byte	0x80
	.zero		1


	//----- nvinfo : EIATTR_SYSCALL_OFFSETS
	.align		4
        /*00d8*/ 	.byte	0x04, 0x46
        /*00da*/ 	.short	(.L_45 - .L_44)


	//   ....[0]....
.L_44:
        /*00dc*/ 	.word	0x00005130


	//   ....[1]....
        /*00e0*/ 	.word	0x00005270


	//   ....[2]....
        /*00e4*/ 	.word	0x00005a70


	//   ....[3]....
        /*00e8*/ 	.word	0x00006800


	//----- nvinfo : EIATTR_MBARRIER_INSTR_OFFSETS
	.align		4
.L_45:
        /*00ec*/ 	.byte	0x04, 0x39
        /*00ee*/ 	.short	(.L_47 - .L_46)


	//   ....[0]....
.L_46:
        /*00f0*/ 	.word	0x000005b0
        /*00f4*/ 	.word	0x000000ff
        /*00f8*/ 	.word	0x00000000
        /*00fc*/ 	.short	0x0100
        /*00fe*/ 	.byte	0x05
	.zero		1


	//   ....[1]....
        /*0100*/ 	.word	0x000005c0
        /*0104*/ 	.word	0x000000ff
        /*0108*/ 	.word	0x00000030
        /*010c*/ 	.short	0x0100
        /*010e*/ 	.byte	0x05
	.zero		1


	//   ....[2]....
        /*0110*/ 	.word	0x000005d0
        /*0114*/ 	.word	0x000000ff
        /*0118*/ 	.word	0x00000008
        /*011c*/ 	.short	0x0100
        /*011e*/ 	.byte	0x05
	.zero		1


	//   ....[3]....
        /*0120*/ 	.word	0x000005e0
        /*0124*/ 	.word	0x000000ff
        /*0128*/ 	.word	0x00000038
        /*012c*/ 	.short	0x0100
        /*012e*/ 	.byte	0x05
	.zero		1


	//   ....[4]....
        /*0130*/ 	.word	0x000005f0
        /*0134*/ 	.word	0x000000ff
        /*0138*/ 	.word	0x00000010
        /*013c*/ 	.short	0x0100
        /*013e*/ 	.byte	0x05
	.zero		1


	//   ....[5]....
        /*0140*/ 	.word	0x00000600
        /*0144*/ 	.word	0x000000ff
        /*0148*/ 	.word	0x00000040
        /*014c*/ 	.short	0x0100
        /*014e*/ 	.byte	0x05
	.zero		1


	//   ....[6]....
        /*0150*/ 	.word	0x00000610
        /*0154*/ 	.word	0x000000ff
        /*0158*/ 	.word	0x00000018
        /*015c*/ 	.short	0x0100
        /*015e*/ 	.byte	0x05
	.zero		1


	//   ....[7]....
        /*0160*/ 	.word	0x00000620
        /*0164*/ 	.word	0x000000ff
        /*0168*/ 	.word	0x00000048
        /*016c*/ 	.short	0x0100
        /*016e*/ 	.byte	0x05
	.zero		1


	//   ....[8]....
        /*0170*/ 	.word	0x00000630
        /*0174*/ 	.word	0x000000ff
        /*0178*/ 	.word	0x00000020
        /*017c*/ 	.short	0x0100
        /*017e*/ 	.byte	0x05
	.zero		1


	//   ....[9]....
        /*0180*/ 	.word	0x00000640
        /*0184*/ 	.word	0x000000ff
        /*0188*/ 	.word	0x00000050
        /*018c*/ 	.short	0x0100
        /*018e*/ 	.byte	0x05
	.zero		1


	//   ....[10]....
        /*0190*/ 	.word	0x00000650
        /*0194*/ 	.word	0x000000ff
        /*0198*/ 	.word	0x00000028
        /*019c*/ 	.short	0x0100
        /*019e*/ 	.byte	0x05
	.zero		1


	//   ....[11]....
        /*01a0*/ 	.word	0x00000660
        /*01a4*/ 	.word	0x000000ff
        /*01a8*/ 	.word	0x00000058
        /*01ac*/ 	.short	0x0100
        /*01ae*/ 	.byte	0x05
	.zero		1


	//   ....[12]....
        /*01b0*/ 	.word	0x00000790
        /*01b4*/ 	.word	0x000000ff
        /*01b8*/ 	.word	0x00000060
        /*01bc*/ 	.short	0x0100
        /*01be*/ 	.byte	0x07
	.zero		1


	//   ....[13]....
        /*01c0*/ 	.word	0x000007a0
        /*01c4*/ 	.word	0x000000ff
        /*01c8*/ 	.word	0x00000070
        /*01cc*/ 	.short	0x0100
        /*01ce*/ 	.byte	0x07
	.zero		1


	//   ....[14]....
        /*01d0*/ 	.word	0x000007b0
        /*01d4*/ 	.word	0x000000ff
        /*01d8*/ 	.word	0x00000068
        /*01dc*/ 	.short	0x0100
        /*01de*/ 	.byte	0x07
	.zero		1


	//   ....[15]....
        /*01e0*/ 	.word	0x000007c0
        /*01e4*/ 	.word	0x000000ff
        /*01e8*/ 	.word	0x00000078
        /*01ec*/ 	.short	0x0100
        /*01ee*/ 	.byte	0x07
	.zero		1


	//   ....[16]....
        /*01f0*/ 	.word	0x000008b0
        /*01f4*/ 	.word	0x000000ff
        /*01f8*/ 	.word	0x00000080
        /*01fc*/ 	.short	0x0100
        /*01fe*/ 	.byte	0x05
	.zero		1


	//   ....[17]....
        /*0200*/ 	.word	0x000008c0
        /*0204*/ 	.word	0x000000ff
        /*0208*/ 	.word	0x00000088
        /*020c*/ 	.short	0x0100
        /*020e*/ 	.byte	0x05
	.zero		1


	//   ....[18]....
        /*0210*/ 	.word	0x00000a00
        /*0214*/ 	.word	0x000000ff
        /*0218*/ 	.word	0x00000090
        /*021c*/ 	.short	0x0100
        /*021e*/ 	.byte	0x05
	.zero		1


	//   ....[19]....
        /*0220*/ 	.word	0x00000a10
        /*0224*/ 	.word	0x000000ff
        /*0228*/ 	.word	0x000000a0
        /*022c*/ 	.short	0x0100
        /*022e*/ 	.byte	0x05
	.zero		1


	//   ....[20]....
        /*0230*/ 	.word	0x00000a20
        /*0234*/ 	.word	0x000000ff
        /*0238*/ 	.word	0x00000098
        /*023c*/ 	.short	0x0100
        /*023e*/ 	.byte	0x05
	.zero		1


	//   ....[21]....
        /*0240*/ 	.word	0x00000a30
        /*0244*/ 	.word	0x000000ff
        /*0248*/ 	.word	0x000000a8
        /*024c*/ 	.short	0x0100
        /*024e*/ 	.byte	0x05
	.zero		1


	//   ....[22]....
        /*0250*/ 	.word	0x00000b60
        /*0254*/ 	.word	0x000000ff
        /*0258*/ 	.word	0x000000b0
        /*025c*/ 	.short	0x0100
        /*025e*/ 	.byte	0x07
	.zero		1


	//   ....[23]....
        /*0260*/ 	.word	0x00000b70
        /*0264*/ 	.word	0x000000ff
        /*0268*/ 	.word	0x000000d0
        /*026c*/ 	.short	0x0100
        /*026e*/ 	.byte	0x07
	.zero		1


	//   ....[24]....
        /*0270*/ 	.word	0x00000b80
        /*0274*/ 	.word	0x000000ff
        /*0278*/ 	.word	0x000000b8
        /*027c*/ 	.short	0x0100
        /*027e*/ 	.byte	0x07
	.zero		1


	//   ....[25]....
        /*0280*/ 	.word	0x00000b90
        /*0284*/ 	.word	0x000000ff
        /*0288*/ 	.word	0x000000d8
        /*028c*/ 	.short	0x0100
        /*028e*/ 	.byte	0x07
	.zero		1


	//   ....[26]....
        /*0290*/ 	.word	0x00000ba0
        /*0294*/ 	.word	0x000000ff
        /*0298*/ 	.word	0x000000c0
        /*029c*/ 	.short	0x0100
        /*029e*/ 	.byte	0x07
	.zero		1


	//   ....[27]....
        /*02a0*/ 	.word	0x00000bb0
        /*02a4*/ 	.word	0x000000ff
        /*02a8*/ 	.word	0x000000e0
        /*02ac*/ 	.short	0x0100
        /*02ae*/ 	.byte	0x07
	.zero		1


	//   ....[28]....
        /*02b0*/ 	.word	0x00000bc0
        /*02b4*/ 	.word	0x000000ff
        /*02b8*/ 	.word	0x000000c8
        /*02bc*/ 	.short	0x0100
        /*02be*/ 	.byte	0x07
	.zero		1


	//   ....[29]....
        /*02c0*/ 	.word	0x00000bd0
        /*02c4*/ 	.word	0x000000ff
        /*02c8*/ 	.word	0x000000e8
        /*02cc*/ 	.short	0x0100
        /*02ce*/ 	.byte	0x07
	.zero		1


	//   ....[30]....
        /*02d0*/ 	.word	0x00000cc0
        /*02d4*/ 	.word	0x000000ff
        /*02d8*/ 	.word	0x000000f0
        /*02dc*/ 	.short	0x0100
        /*02de*/ 	.byte	0x05
	.zero		1


	//   ....[31]....
        /*02e0*/ 	.word	0x00000cd0
        /*02e4*/ 	.word	0x000000ff
        /*02e8*/ 	.word	0x00000100
        /*02ec*/ 	.short	0x0100
        /*02ee*/ 	.byte	0x05
	.zero		1


	//   ....[32]....
        /*02f0*/ 	.word	0x00000ce0
        /*02f4*/ 	.word	0x000000ff
        /*02f8*/ 	.word	0x000000f8
        /*02fc*/ 	.short	0x0100
        /*02fe*/ 	.byte	0x05
	.zero		1


	//   ....[33]....
        /*0300*/ 	.word	0x00000cf0
        /*0304*/ 	.word	0x000000ff
        /*0308*/ 	.word	0x00000108
        /*030c*/ 	.short	0x0100
        /*030e*/ 	.byte	0x05
	.zero		1


	//   ....[34]....
        /*0310*/ 	.word	0x000015d0
        /*0314*/ 	.word	0x00000003
        /*0318*/ 	.word	0x00000100
        /*031c*/ 	.short	0x010a
        /*031e*/ 	.byte	0xff
	.zero		1


	//   ....[35]....
        /*0320*/ 	.word	0x00001600
        /*0324*/ 	.word	0x00000003
        /*0328*/ 	.word	0x000000f0
        /*032c*/ 	.short	0x0101
        /*032e*/ 	.byte	0xff
	.zero		1


	//   ....[36]....
        /*0330*/ 	.word	0x000016d0
        /*0334*/ 	.word	0x000000ff
        /*0338*/ 	.word	0x00000030
        /*033c*/ 	.short	0x010a
        /*033e*/ 	.byte	0x08
	.zero		1


	//   ....[37]....
        /*0340*/ 	.word	0x00001770
        /*0344*/ 	.word	0x000000ff
        /*0348*/ 	.word	0x00000030
        /*034c*/ 	.short	0x010a
        /*034e*/ 	.byte	0x21
	.zero		1


	//   ....[38]....
        /*0350*/ 	.word	0x000018c0
        /*0354*/ 	.word	0x000000ff
        /*0358*/ 	.word	0x00000030
        /*035c*/ 	.short	0x010a
        /*035e*/ 	.byte	0x08
	.zero		1


	//   ....[39]....
        /*0360*/ 	.word	0x000019d0
        /*0364*/ 	.word	0x000000ff
        /*0368*/ 	.word	0x00000088
        /*036c*/ 	.short	0x0101
        /*036e*/ 	.byte	0x04
	.zero		1


	//   ....[40]....
        /*0370*/ 	.word	0x000019f0
        /*0374*/ 	.word	0x000000ff
        /*0378*/ 	.word	0x00000030
        /*037c*/ 	.short	0x010a
        /*037e*/ 	.byte	0x08
	.zero		1


	//   ....[41]....
        /*0380*/ 	.word	0x00001a70
        /*0384*/ 	.word	0x000000ff
        /*0388*/ 	.word	0x00000030
        /*038c*/ 	.short	0x010a
        /*038e*/ 	.byte	0x11
	.zero		1


	//   ....[42]....
        /*0390*/ 	.word	0x00001bc0
        /*0394*/ 	.word	0x000000ff
        /*0398*/ 	.word	0x00000030
        /*039c*/ 	.short	0x010a
        /*039e*/ 	.byte	0x08
	.zero		1


	//   ....[43]....
        /*03a0*/ 	.word	0x00001d00
        /*03a4*/ 	.word	0x00000002
        /*03a8*/ 	.word	0x00000090
        /*03ac*/ 	.short	0x010a
        /*03ae*/ 	.byte	0xff
	.zero		1


	//   ....[44]....
        /*03b0*/ 	.word	0x00001dc0
        /*03b4*/ 	.word	0x00000002
        /*03b8*/ 	.word	0x00000000
        /*03bc*/ 	.short	0x0101
        /*03be*/ 	.byte	0xff
	.zero		1


	//   ....[45]....
        /*03c0*/ 	.word	0x00002320
        /*03c4*/ 	.word	0x000000ff
        /*03c8*/ 	.word	0x00000000
        /*03cc*/ 	.short	0x010a
        /*03ce*/ 	.byte	0x05
	.zero		1


	//   ....[46]....
        /*03d0*/ 	.word	0x000023b0
        /*03d4*/ 	.word	0x000000ff
        /*03d8*/ 	.word	0x00000000
        /*03dc*/ 	.short	0x010a
        /*03de*/ 	.byte	0x05
	.zero		1


	//   ....[47]....
        /*03e0*/ 	.word	0x00002440
        /*03e4*/ 	.word	0x000000ff
        /*03e8*/ 	.word	0x00000000
        /*03ec*/ 	.short	0x010a
        /*03ee*/ 	.byte	0x05
	.zero		1


	//   ....[48]....
        /*03f0*/ 	.word	0x000024d0
        /*03f4*/ 	.word	0x000000ff
        /*03f8*/ 	.word	0x00000000
        /*03fc*/ 	.short	0x010a
        /*03fe*/ 	.byte	0x05
	.zero		1


	//   ....[49]....
        /*0400*/ 	.word	0x00002560
        /*0404*/ 	.word	0x000000ff
        /*0408*/ 	.word	0x00000000
        /*040c*/ 	.short	0x010a
        /*040e*/ 	.byte	0x05
	.zero		1


	//   ....[50]....
        /*0410*/ 	.word	0x00002600
        /*0414*/ 	.word	0x00000000
        /*0418*/ 	.word	0x00000000
        /*041c*/ 	.short	0x010a
        /*041e*/ 	.byte	0xff
	.zero		1


	//   ....[51]....
        /*0420*/ 	.word	0x00002720
        /*0424*/ 	.word	0x00000000
        /*0428*/ 	.word	0x000000f0
        /*042c*/ 	.short	0x010a
        /*042e*/ 	.byte	0xff
	.zero		1


	//   ....[52]....
        /*0430*/ 	.word	0x00002780
        /*0434*/ 	.word	0x00000004
        /*0438*/ 	.word	0x00000000
        /*043c*/ 	.short	0x0101
        /*043e*/ 	.byte	0xff
	.zero		1


	//   ....[53]....
        /*0440*/ 	.word	0x000027a0
        /*0444*/ 	.word	0x000000ff
        /*0448*/ 	.word	0x000000a0
        /*044c*/ 	.short	0x010a
        /*044e*/ 	.byte	0x05
	.zero		1


	//   ....[54]....
        /*0450*/ 	.word	0x000028c0
        /*0454*/ 	.word	0x00000000
        /*0458*/ 	.word	0x00000090
        /*045c*/ 	.short	0x010a
        /*045e*/ 	.byte	0xff
	.zero		1


	//   ....[55]....
        /*0460*/ 	.word	0x000029d0
        /*0464*/ 	.word	0x00000000
        /*0468*/ 	.word	0x00000000
        /*046c*/ 	.short	0x0101
        /*046e*/ 	.byte	0xff
	.zero		1


	//   ....[56]....
        /*0470*/ 	.word	0x00002a60
        /*0474*/ 	.word	0x000000ff
        /*0478*/ 	.word	0x000000a0
        /*047c*/ 	.short	0x0106
        /*047e*/ 	.byte	0x05
	.zero		1


	//   ....[57]....
        /*0480*/ 	.word	0x00002a80
        /*0484*/ 	.word	0x000000ff
        /*0488*/ 	.word	0x000000a0
        /*048c*/ 	.short	0x010a
        /*048e*/ 	.byte	0x05
	.zero		1


	//   ....[58]....
        /*0490*/ 	.word	0x00002b10
        /*0494*/ 	.word	0x000000ff
        /*0498*/ 	.word	0x000000a0
        /*049c*/ 	.short	0x0106
        /*049e*/ 	.byte	0x04
	.zero		1


	//   ....[59]....
        /*04a0*/ 	.word	0x00002b50
        /*04a4*/ 	.word	0x00000000
        /*04a8*/ 	.word	0x000000a0
        /*04ac*/ 	.short	0x010a
        /*04ae*/ 	.byte	0xff
	.zero		1


	//   ....[60]....
        /*04b0*/ 	.word	0x00003090
        /*04b4*/ 	.word	0x00000000
        /*04b8*/ 	.word	0x00000090
        /*04bc*/ 	.short	0x010a
        /*04be*/ 	.byte	0xff
	.zero		1


	//   ....[61]....
        /*04c0*/ 	.word	0x00003190
        /*04c4*/ 	.word	0x00000003
        /*04c8*/ 	.word	0x00000000
        /*04cc*/ 	.short	0x0101
        /*04ce*/ 	.byte	0xff
	.zero		1


	//   ....[62]....
        /*04d0*/ 	.word	0x000031a0
        /*04d4*/ 	.word	0x000000ff
        /*04d8*/ 	.word	0x00000000
        /*04dc*/ 	.short	0x010a
        /*04de*/ 	.byte	0x06
	.zero		1


	//   ....[63]....
        /*04e0*/ 	.word	0x00003220
        /*04e4*/ 	.word	0x000000ff
        /*04e8*/ 	.word	0x000000d0
        /*04ec*/ 	.short	0x010a
        /*04ee*/ 	.byte	0x07
	.zero		1


	//   ....[64]....
        /*04f0*/ 	.word	0x00003300
        /*04f4*/ 	.word	0x000000ff
        /*04f8*/ 	.word	0x00000000
        /*04fc*/ 	.short	0x010a
        /*04fe*/ 	.byte	0x06
	.zero		1


	//   ....[65]....
        /*0500*/ 	.word	0x00003430
        /*0504*/ 	.word	0x000000ff
        /*0508*/ 	.word	0x00000000
        /*050c*/ 	.short	0x010a
        /*050e*/ 	.byte	0x1a
	.zero		1


	//   ....[66]....
        /*0510*/ 	.word	0x000036d0
        /*0514*/ 	.word	0x000000ff
        /*0518*/ 	.word	0x00000000
        /*051c*/ 	.short	0x010a
        /*051e*/ 	.byte	0x06
	.zero		1


	//   ....[67]....
        /*0520*/ 	.word	0x00003760
        /*0524*/ 	.word	0x000000ff
        /*0528*/ 	.word	0x00000000
        /*052c*/ 	.short	0x010a
        /*052e*/ 	.byte	0x06
	.zero		1


	//   ....[68]....
        /*0530*/ 	.word	0x000037f0
        /*0534*/ 	.word	0x000000ff
        /*0538*/ 	.word	0x00000000
        /*053c*/ 	.short	0x010a
        /*053e*/ 	.byte	0x06
	.zero		1


	//   ....[69]....
        /*0540*/ 	.word	0x00003880
        /*0544*/ 	.word	0x000000ff
        /*0548*/ 	.word	0x00000000
        /*054c*/ 	.short	0x010a
        /*054e*/ 	.byte	0x07
	.zero		1


	//   ....[70]....
        /*0550*/ 	.word	0x00003ce0
        /*0554*/ 	.word	0x00000000
        /*0558*/ 	.word	0x00000090
        /*055c*/ 	.short	0x010a
        /*055e*/ 	.byte	0xff
	.zero		1


	//   ....[71]....
        /*0560*/ 	.word	0x00003da0
        /*0564*/ 	.word	0x00000000
        /*0568*/ 	.word	0x00000000
        /*056c*/ 	.short	0x0101
        /*056e*/ 	.byte	0xff
	.zero		1


	//   ....[72]....
        /*0570*/ 	.word	0x000040c0
        /*0574*/ 	.word	0x000000ff
        /*0578*/ 	.word	0x00000088
        /*057c*/ 	.short	0x010a
        /*057e*/ 	.byte	0x07
	.zero		1


	//   ....[73]....
        /*0580*/ 	.word	0x000042b0
        /*0584*/ 	.word	0x000000ff
        /*0588*/ 	.word	0x00000070
        /*058c*/ 	.short	0x010a
        /*058e*/ 	.byte	0x07
	.zero		1


	//   ....[74]....
        /*0590*/ 	.word	0x00004480
        /*0594*/ 	.word	0x000000ff
        /*0598*/ 	.word	0x00000060
        /*059c*/ 	.short	0x010b
        /*059e*/ 	.byte	0x07
	.zero		1


	//   ....[75]....
        /*05a0*/ 	.word	0x000044f0
        /*05a4*/ 	.word	0x000000ff
        /*05a8*/ 	.word	0x00000000
        /*05ac*/ 	.short	0x0101
        /*05ae*/ 	.byte	0x08
	.zero		1


	//   ....[76]....
        /*05b0*/ 	.word	0x00004520
        /*05b4*/ 	.word	0x000000ff
        /*05b8*/ 	.word	0x00000078
        /*05bc*/ 	.short	0x010a
        /*05be*/ 	.byte	0x07
	.zero		1


	//   ....[77]....
        /*05c0*/ 	.word	0x00004730
        /*05c4*/ 	.word	0x000000ff
        /*05c8*/ 	.word	0x00000068
        /*05cc*/ 	.short	0x010b
        /*05ce*/ 	.byte	0x07
	.zero		1


	//   ....[78]....
        /*05d0*/ 	.word	0x00004750
        /*05d4*/ 	.word	0x000000ff
        /*05d8*/ 	.word	0x00000000
        /*05dc*/ 	.short	0x0101
        /*05de*/ 	.byte	0x0d
	.zero		1


	//   ....[79]....
        /*05e0*/ 	.word	0x00004780
        /*05e4*/ 	.word	0x000000ff
        /*05e8*/ 	.word	0x00000070
        /*05ec*/ 	.short	0x010a
        /*05ee*/ 	.byte	0x07
	.zero		1


	//   ....[80]....
        /*05f0*/ 	.word	0x000047c0
        /*05f4*/ 	.word	0x00000000
        /*05f8*/ 	.word	0x00000078
        /*05fc*/ 	.short	0x010a
        /*05fe*/ 	.byte	0xff
	.zero		1


	//   ....[81]....
        /*0600*/ 	.word	0x00004b00
        /*0604*/ 	.word	0x00000000
        /*0608*/ 	.word	0x00000090
        /*060c*/ 	.short	0x010a
        /*060e*/ 	.byte	0xff
	.zero		1


	//   ....[82]....
        /*0610*/ 	.word	0x00004c10
        /*0614*/ 	.word	0x00000000
        /*0618*/ 	.word	0x00000000
        /*061c*/ 	.short	0x0101
        /*061e*/ 	.byte	0xff
	.zero		1


	//   ....[83]....
        /*0620*/ 	.word	0x00005660
        /*0624*/ 	.word	0x00000000
        /*0628*/ 	.word	0x00000060
        /*062c*/ 	.short	0x010a
        /*062e*/ 	.byte	0xff
	.zero		1


	//   ....[84]....
        /*0630*/ 	.word	0x000056d0
        /*0634*/ 	.word	0x00000071
        /*0638*/ 	.word	0x000000b0
        /*063c*/ 	.short	0x010a
        /*063e*/ 	.byte	0xff
	.zero		1


	//   ....[85]....
        /*0640*/ 	.word	0x000057b0
        /*0644*/ 	.word	0x00000000
        /*0648*/ 	.word	0x00000060
        /*064c*/ 	.short	0x010a
        /*064e*/ 	.byte	0xff
	.zero		1


	//   ....[86]....
        /*0650*/ 	.word	0x000058f0
        /*0654*/ 	.word	0x00000000
        /*0658*/ 	.word	0x00000000
        /*065c*/ 	.short	0x0101
        /*065e*/ 	.byte	0xff
	.zero		1


	//   ....[87]....
        /*0660*/ 	.word	0x00005950
        /*0664*/ 	.word	0x00000071
        /*0668*/ 	.word	0x000000b0
        /*066c*/ 	.short	0x010a
        /*066e*/ 	.byte	0xff
	.zero		1


	//   ....[88]....
        /*0670*/ 	.word	0x000064a0
        /*0674*/ 	.word	0x00000020
        /*0678*/ 	.word	0x00000060
        /*067c*/ 	.short	0x010a
        /*067e*/ 	.byte	0xff
	.zero		1


	//   ....[89]....
        /*0680*/ 	.word	0x00006560
        /*0684*/ 	.word	0x00000020
        /*0688*/ 	.word	0x00000060
        /*068c*/ 	.short	0x010a
        /*068e*/ 	.byte	0xff
	.zero		1


	//   ....[90]....
        /*0690*/ 	.word	0x00006680
        /*0694*/ 	.word	0x00000003
        /*0698*/ 	.word	0x00000000
        /*069c*/ 	.short	0x0101
        /*069e*/ 	.byte	0xff
	.zero		1


	//   ....[91]....
        /*06a0*/ 	.word	0x00006ac0
        /*06a4*/ 	.word	0x000000ff
        /*06a8*/ 	.word	0x00000000
        /*06ac*/ 	.short	0x0101
        /*06ae*/ 	.byte	0x05
	.zero		1


	//   ....[92]....
        /*06b0*/ 	.word	0x00007300
        /*06b4*/ 	.word	0x00000003
        /*06b8*/ 	.word	0x00000100
        /*06bc*/ 	.short	0x010a
        /*06be*/ 	.byte	0xff
	.zero		1


	//   ....[93]....
        /*06c0*/ 	.word	0x00007360
        /*06c4*/ 	.word	0x00000002
        /*06c8*/ 	.word	0x00000030
        /*06cc*/ 	.short	0x010a
        /*06ce*/ 	.byte	0xff
	.zero		1


	//   ....[94]....
        /*06d0*/ 	.word	0x000073c0
        /*06d4*/ 	.word	0x00000002
        /*06d8*/ 	.word	0x00000030
        /*06dc*/ 	.short	0x010a
        /*06de*/ 	.byte	0xff
	.zero		1


	//   ....[95]....
        /*06e0*/ 	.word	0x00007410
        /*06e4*/ 	.word	0x00000002
        /*06e8*/ 	.word	0x00000090
        /*06ec*/ 	.short	0x010a
        /*06ee*/ 	.byte	0xff
	.zero		1


	//   ....[96]....
        /*06f0*/ 	.word	0x00007470
        /*06f4*/ 	.word	0x00000000
        /*06f8*/ 	.word	0x00000000
        /*06fc*/ 	.short	0x010a
        /*06fe*/ 	.byte	0xff
	.zero		1


	//   ....[97]....
        /*0700*/ 	.word	0x000074d0
        /*0704*/ 	.word	0x00000000
        /*0708*/ 	.word	0x00000000
        /*070c*/ 	.short	0x010a
        /*070e*/ 	.byte	0xff
	.zero		1


	//   ....[98]....
        /*0710*/ 	.word	0x00007530
        /*0714*/ 	.word	0x00000000
        /*0718*/ 	.word	0x00000000
        /*071c*/ 	.short	0x010a
        /*071e*/ 	.byte	0xff
	.zero		1


	//   ....[99]....
        /*0720*/ 	.word	0x00007590
        /*0724*/ 	.word	0x00000000
        /*0728*/ 	.word	0x00000000
        /*072c*/ 	.short	0x010a
        /*072e*/ 	.byte	0xff
	.zero		1


	//   ....[100]....
        /*0730*/ 	.word	0x000075f0
        /*0734*/ 	.word	0x00000000
        /*0738*/ 	.word	0x00000000
        /*073c*/ 	.short	0x010a
        /*073e*/ 	.byte	0xff
	.zero		1


	//   ....[101]....
        /*0740*/ 	.word	0x00007640
        /*0744*/ 	.word	0x00000000
        /*0748*/ 	.word	0x000000f0
        /*074c*/ 	.short	0x010a
        /*074e*/ 	.byte	0xff
	.zero		1


	//   ....[102]....
        /*0750*/ 	.word	0x000076a0
        /*0754*/ 	.word	0x00000000
        /*0758*/ 	.word	0x000000a0
        /*075c*/ 	.short	0x010a
        /*075e*/ 	.byte	0xff
	.zero		1


	//   ....[103]....
        /*0760*/ 	.word	0x000076f0
        /*0764*/ 	.word	0x00000000
        /*0768*/ 	.word	0x00000090
        /*076c*/ 	.short	0x010a
        /*076e*/ 	.byte	0xff
	.zero		1


	//   ....[104]....
        /*0770*/ 	.word	0x00007750
        /*0774*/ 	.word	0x00000000
        /*0778*/ 	.word	0x000000a0
        /*077c*/ 	.short	0x010a
        /*077e*/ 	.byte	0xff
	.zero		1


	//   ....[105]....
        /*0780*/ 	.word	0x000077a0
        /*0784*/ 	.word	0x00000000
        /*0788*/ 	.word	0x00000090
        /*078c*/ 	.short	0x010a
        /*078e*/ 	.byte	0xff
	.zero		1


	//   ....[106]....
        /*0790*/ 	.word	0x00007800
        /*0794*/ 	.word	0x00000003
        /*0798*/ 	.word	0x000000d0
        /*079c*/ 	.short	0x010a
        /*079e*/ 	.byte	0xff
	.zero		1


	//   ....[107]....
        /*07a0*/ 	.word	0x00007860
        /*07a4*/ 	.word	0x00000000
        /*07a8*/ 	.word	0x00000000
        /*07ac*/ 	.short	0x010a
        /*07ae*/ 	.byte	0xff
	.zero		1


	//   ....[108]....
        /*07b0*/ 	.word	0x000078c0
        /*07b4*/ 	.word	0x00000000
        /*07b8*/ 	.word	0x00000000
        /*07bc*/ 	.short	0x010a
        /*07be*/ 	.byte	0xff
	.zero		1


	//   ....[109]....
        /*07c0*/ 	.word	0x00007920
        /*07c4*/ 	.word	0x00000000
        /*07c8*/ 	.word	0x00000000
        /*07cc*/ 	.short	0x010a
        /*07ce*/ 	.byte	0xff
	.zero		1


	//   ....[110]....
        /*07d0*/ 	.word	0x00007980
        /*07d4*/ 	.word	0x00000000
        /*07d8*/ 	.word	0x00000000
        /*07dc*/ 	.short	0x010a
        /*07de*/ 	.byte	0xff
	.zero		1


	//   ....[111]....
        /*07e0*/ 	.word	0x000079e0
        /*07e4*/ 	.word	0x00000000
        /*07e8*/ 	.word	0x00000000
        /*07ec*/ 	.short	0x010a
        /*07ee*/ 	.byte	0xff
	.zero		1


	//   ....[112]....
        /*07f0*/ 	.word	0x00007a30
        /*07f4*/ 	.word	0x00000000
        /*07f8*/ 	.word	0x00000090
        /*07fc*/ 	.short	0x010a
        /*07fe*/ 	.byte	0xff
	.zero		1


	//   ....[113]....
        /*0800*/ 	.word	0x00007a90
        /*0804*/ 	.word	0x00000000
        /*0808*/ 	.word	0x00000088
        /*080c*/ 	.short	0x010a
        /*080e*/ 	.byte	0xff
	.zero		1


	//   ....[114]....
        /*0810*/ 	.word	0x00007af0
        /*0814*/ 	.word	0x00000003
        /*0818*/ 	.word	0x00000070
        /*081c*/ 	.short	0x010a
        /*081e*/ 	.byte	0xff
	.zero		1


	//   ....[115]....
        /*0820*/ 	.word	0x00007b50
        /*0824*/ 	.word	0x00000003
        /*0828*/ 	.word	0x00000078
        /*082c*/ 	.short	0x010a
        /*082e*/ 	.byte	0xff
	.zero		1


	//   ....[116]....
        /*0830*/ 	.word	0x00007bb0
        /*0834*/ 	.word	0x00000000
        /*0838*/ 	.word	0x00000070
        /*083c*/ 	.short	0x010a
        /*083e*/ 	.byte	0xff
	.zero		1


	//   ....[117]....
        /*0840*/ 	.word	0x00007c00
        /*0844*/ 	.word	0x00000000
        /*0848*/ 	.word	0x00000090
        /*084c*/ 	.short	0x010a
        /*084e*/ 	.byte	0xff
	.zero		1


	//   ....[118]....
        /*0850*/ 	.word	0x00007c50
        /*0854*/ 	.word	0x00000000
        /*0858*/ 	.word	0x00000060
        /*085c*/ 	.short	0x010a
        /*085e*/ 	.byte	0xff
	.zero		1


	//   ....[119]....
        /*0860*/ 	.word	0x00007ca0
        /*0864*/ 	.word	0x00000071
        /*0868*/ 	.word	0x000000b0
        /*086c*/ 	.short	0x010a
        /*086e*/ 	.byte	0xff
	.zero		1


	//   ....[120]....
        /*0870*/ 	.word	0x00007cf0
        /*0874*/ 	.word	0x00000020
        /*0878*/ 	.word	0x00000060
        /*087c*/ 	.short	0x010a
        /*087e*/ 	.byte	0xff
	.zero		1


	//----- nvinfo : EIATTR_NUM_MBARRIERS
	.align		4
.L_47:
        /*0880*/ 	.byte	0x03, 0x38
        /*0882*/ 	.short	0x0022


	//----- nvinfo : EIATTR_EXIT_INSTR_OFFSETS
	.align		4
        /*0884*/ 	.byte	0x04, 0x1c
        /*0886*/ 	.short	(.L_49 - .L_48)


	//   ....[0]....
.L_48:
        /*0888*/ 	.word	0x00002630


	//   ....[1]....
        /*088c*/ 	.word	0x00002b20


	//   ....[2]....
        /*0890*/ 	.word	0x00002b80


	//   ....[3]....
        /*0894*/ 	.word	0x00003ae0


	//   ....[4]....
        /*0898*/ 	.word	0x000047f0


	//   ....[5]....
        /*089c*/ 	.word	0x00004830


	//   ....[6]....
        /*08a0*/ 	.word	0x000072f0


	//----- nvinfo : EIATTR_MAX_THREADS
	.align		4
.L_49:
        /*08a4*/ 	.byte	0x04, 0x05
        /*08a6*/ 	.short	(.L_51 - .L_50)
.L_50:
        /*08a8*/ 	.word	0x00000100
        /*08ac*/ 	.word	0x00000001
        /*08b0*/ 	.word	0x00000001


	//----- nvinfo : EIATTR_CRS_STACK_SIZE
	.align		4
.L_51:
        /*08b4*/ 	.byte	0x04, 0x1e
        /*08b6*/ 	.short	(.L_53 - .L_52)
.L_52:
        /*08b8*/ 	.word	0x00000000


	//----- nvinfo : EIATTR_CBANK_PARAM_SIZE
	.align		4
.L_53:
        /*08bc*/ 	.byte	0x03, 0x19
        /*08be*/ 	.short	0x0800


	//----- nvinfo : EIATTR_PARAM_CBANK
	.align		4
        /*08c0*/ 	.byte	0x04, 0x0a
        /*08c2*/ 	.short	(.L_55 - .L_54)
	.align		4
.L_54:
        /*08c4*/ 	.word	index@(.nv.constant0._ZN7cutlass13device_kernelINS_4gemm6kernel13GemmUniversalIN4cute5tupleIJiiiiEEENS1_10collective13CollectiveMmaINS1_35MainloopSm100TmaUmmaWarpSpecializedILi6ELi2ELi4ENS5_IJNS4_1CILi1EEESB_SB_EEEEENS5_IJNSA_ILi64EEENSA_ILi128EEESF_EEENS_12float_e5m2_tENS5_IJlSB_lEEESH_SI_NS4_8TiledMMAINS4_8MMA_AtomIJNS4_10MMA_TraitsINS4_19SM100_MMA_F8F6F4_SSEJSH_SH_fSE_SF_NS4_17integral_constantINS4_4UMMA5MajorELSP_0EEESQ_NSN_INSO_7ScaleInELSR_0EEESS_EEEEEENS4_6LayoutISC_NS5_IJNSA_ILi0EEESW_SW_EEEEENS5_IJNS4_10UnderscoreESZ_SZ_EEEEENS4_13SM90_TMA_LOADENS4_14ComposedLayoutINS4_7SwizzleILi3ELi4ELi3EEENS4_18smem_ptr_flag_bitsILi8EEENSV_INS5_IJNSA_ILi8EEESF_EEENS5_IJSF_SB_EEEEEEEvNS4_8identityES12_S1C_vS1D_EENS_8epilogue10collective18CollectiveEpilogueINS1F_23Sm100TmaWarpSpecializedILi2ELi2ELi32ELb0ELb0EEEJSG_NS5_IJNSV_ISE_SB_EES1K_EEESH_SI_SH_SI_NS1F_6fusion15FusionCallbacksIS1J_NS1M_17LinearCombinationISH_fSH_fLNS_15FloatRoundStyleE2EEESG_S1L_JEEENS4_5SM1004TMEM4LOAD26SM100_TMEM_LOAD_16dp32b32xES12_NS13_INS14_ILi2ELi4ELi3EEES17_NSV_INS5_IJS18_SE_EEENS5_IJSE_SB_EEEEEEENS4_39AutoVectorizingCopyWithAssumedAlignmentILi128EEENS4_14SM90_TMA_STOREES20_S22_S22_EEEvvEEEEvNT_6ParamsE)
        /*08c8*/ 	.short	0x0380
        /*08ca*/ 	.short	0x0800


	//----- nvinfo : EIATTR_SW_WAR
	.align		4
.L_55:
        /*08cc*/ 	.byte	0x04, 0x36
        /*08ce*/ 	.short	(.L_57 - .L_56)
.L_56:
        /*08d0*/ 	.word	0x00000008
.L_57:


//--------------------- .nv.callgraph             --------------------------
	.section	.nv.callgraph,"",@"SHT_CUDA_CALLGRAPH"
	.align	4
	.sectionentsize	8
	.align		4
        /*0000*/ 	.word	0x00000000
	.align		4
        /*0004*/ 	.word	0xffffffff
	.align		4
        /*0008*/ 	.word	index@(_ZN7cutlass13device_kernelINS_4gemm6kernel13GemmUniversalIN4cute5tupleIJiiiiEEENS1_10collective13CollectiveMmaINS1_35MainloopSm100TmaUmmaWarpSpecializedILi6ELi2ELi4ENS5_IJNS4_1CILi1EEESB_SB_EEEEENS5_IJNSA_ILi64EEENSA_ILi128EEESF_EEENS_12float_e5m2_tENS5_IJlSB_lEEESH_SI_NS4_8TiledMMAINS4_8MMA_AtomIJNS4_10MMA_TraitsINS4_19SM100_MMA_F8F6F4_SSEJSH_SH_fSE_SF_NS4_17integral_constantINS4_4UMMA5MajorELSP_0EEESQ_NSN_INSO_7ScaleInELSR_0EEESS_EEEEEENS4_6LayoutISC_NS5_IJNSA_ILi0EEESW_SW_EEEEENS5_IJNS4_10UnderscoreESZ_SZ_EEEEENS4_13SM90_TMA_LOADENS4_14ComposedLayoutINS4_7SwizzleILi3ELi4ELi3EEENS4_18smem_ptr_flag_bitsILi8EEENSV_INS5_IJNSA_ILi8EEESF_EEENS5_IJSF_SB_EEEEEEEvNS4_8identityES12_S1C_vS1D_EENS_8epilogue10collective18CollectiveEpilogueINS1F_23Sm100TmaWarpSpecializedILi2ELi2ELi32ELb0ELb0EEEJSG_NS5_IJNSV_ISE_SB_EES1K_EEESH_SI_SH_SI_NS1F_6fusion15FusionCallbacksIS1J_NS1M_17LinearCombinationISH_fSH_fLNS_15FloatRoundStyleE2EEESG_S1L_JEEENS4_5SM1004TMEM4LOAD26SM100_TMEM_LOAD_16dp32b32xES12_NS13_INS14_ILi2ELi4ELi3EEES17_NSV_INS5_IJS18_SE_EEENS5_IJSE_SB_EEEEEEENS4_39AutoVectorizingCopyWithAssumedAlignmentILi128EEENS4_14SM90_TMA_STOREES20_S22_S22_EEEvvEEEEvNT_6ParamsE)
	.align		4
        /*000c*/ 	.word	index@(__assertfail)
	.align		4
        /*0010*/ 	.word	0x00000000
	.align		4
        /*0014*/ 	.word	0xfffffffe
	.align		4
        /*0018*/ 	.word	0x00000000
	.align		4
        /*001c*/ 	.word	0xfffffffd
	.align		4
        /*0020*/ 	.word	0x00000000
	.align		4
        /*0024*/ 	.word	0xfffffffc


//--------------------- .nv.constant4             --------------------------
	.section	.nv.constant4,"a",@progbits
	.align	8
	.align		8
.nv.constant4:
        /*0000*/ 	.dword	__assertfail
	.align		8
        /*0008*/ 	.dword	__unnamed_1
	.align		8
        /*0010*/ 	.dword	__unnamed_2
	.align		8
        /*0018*/ 	.dword	_ZN40_INTERNAL_0ed5b213_4_k_cu_70110ad3_289814cuda3std3__45__cpo5beginE
	.align		8
        /*0020*/ 	.dword	_ZN40_INTERNAL_0ed5b213_4_k_cu_70110ad3_289814cuda3std3__45__cpo3endE
	.align		8
        /*0028*/ 	.dword	_ZN40_INTERNAL_0ed5b213_4_k_cu_70110ad3_289814cuda3std3__45__cpo6cbeginE
	.align		8
        /*0030*/ 	.dword	_ZN40_INTERNAL_0ed5b213_4_k_cu_70110ad3_289814cuda3std3__45__cpo4cendE
	.align		8
        /*0038*/ 	.dword	_ZN40_INTERNAL_0ed5b213_4_k_cu_70110ad3_289814cuda3std3__442_GLOBAL__N__0ed5b213_4_k_cu_70110ad3_289816ignoreE
	.align		8
        /*0040*/ 	.dword	_ZN40_INTERNAL_0ed5b213_4_k_cu_70110ad3_289814cuda3std3__419piecewise_constructE
	.align		8
        /*0048*/ 	.dword	_ZN40_INTERNAL_0ed5b213_4_k_cu_70110ad3_289814cuda3std3__48in_placeE
	.align		8
        /*0050*/ 	.dword	_ZN40_INTERNAL_0ed5b213_4_k_cu_70110ad3_289814cuda3std6ranges3__45__cpo4swapE
	.align		8
        /*0058*/ 	.dword	_ZN40_INTERNAL_0ed5b213_4_k_cu_70110ad3_289814cuda3std6ranges3__45__cpo9iter_moveE
	.align		8
        /*0060*/ 	.dword	_ZN40_INTERNAL_0ed5b213_4_k_cu_70110ad3_289814cute7productE
	.align		8
        /*0068*/ 	.dword	_ZN40_INTERNAL_0ed5b213_4_k_cu_70110ad3_289814cute1_E
	.align		8
        /*0070*/ 	.dword	$str$25
	.align		8
        /*0078*/ 	.dword	$str$26
	.align		8
        /*0080*/ 	.dword	$str$27
	.align		8
        /*0088*/ 	.dword	$str$28


//--------------------- .text._ZN7cutlass13device_kernelINS_4gemm6kernel13GemmUniversalIN4cute5tupleIJiiiiEEENS1_10collective13CollectiveMmaINS1_35MainloopSm100TmaUmmaWarpSpecializedILi6ELi2ELi4ENS5_IJNS4_1CILi1EEESB_SB_EEEEENS5_IJNSA_ILi64EEENSA_ILi128EEESF_EEENS_12float_e5m2_tENS5_IJlSB_lEEESH_SI_NS4_8TiledMMAINS4_8MMA_AtomIJNS4_10MMA_TraitsINS4_19SM100_MMA_F8F6F4_SSEJSH_SH_fSE_SF_NS4_17integral_constantINS4_4UMMA5MajorELSP_0EEESQ_NSN_INSO_7ScaleInELSR_0EEESS_EEEEEENS4_6LayoutISC_NS5_IJNSA_ILi0EEESW_SW_EEEEENS5_IJNS4_10UnderscoreESZ_SZ_EEEEENS4_13SM90_TMA_LOADENS4_14ComposedLayoutINS4_7SwizzleILi3ELi4ELi3EEENS4_18smem_ptr_flag_bitsILi8EEENSV_INS5_IJNSA_ILi8EEESF_EEENS5_IJSF_SB_EEEEEEEvNS4_8identityES12_S1C_vS1D_EENS_8epilogue10collective18CollectiveEpilogueINS1F_23Sm100TmaWarpSpecializedILi2ELi2ELi32ELb0ELb0EEEJSG_NS5_IJNSV_ISE_SB_EES1K_EEESH_SI_SH_SI_NS1F_6fusion15FusionCallbacksIS1J_NS1M_17LinearCombinationISH_fSH_fLNS_15FloatRoundStyleE2EEESG_S1L_JEEENS4_5SM1004TMEM4LOAD26SM100_TMEM_LOAD_16dp32b32xES12_NS13_INS14_ILi2ELi4ELi3EEES17_NSV_INS5_IJS18_SE_EEENS5_IJSE_SB_EEEEEEENS4_39AutoVectorizingCopyWithAssumedAlignmentILi128EEENS4_14SM90_TMA_STOREES20_S22_S22_EEEvvEEEEvNT_6ParamsE --------------------------
	.section	.text._ZN7cutlass13device_kernelINS_4gemm6kernel13GemmUniversalIN4cute5tupleIJiiiiEEENS1_10collective13CollectiveMmaINS1_35MainloopSm100TmaUmmaWarpSpecializedILi6ELi2ELi4ENS5_IJNS4_1CILi1EEESB_SB_EEEEENS5_IJNSA_ILi64EEENSA_ILi128EEESF_EEENS_12float_e5m2_tENS5_IJlSB_lEEESH_SI_NS4_8TiledMMAINS4_8MMA_AtomIJNS4_10MMA_TraitsINS4_19SM100_MMA_F8F6F4_SSEJSH_SH_fSE_SF_NS4_17integral_constantINS4_4UMMA5MajorELSP_0EEESQ_NSN_INSO_7ScaleInELSR_0EEESS_EEEEEENS4_6LayoutISC_NS5_IJNSA_ILi0EEESW_SW_EEEEENS5_IJNS4_10UnderscoreESZ_SZ_EEEEENS4_13SM90_TMA_LOADENS4_14ComposedLayoutINS4_7SwizzleILi3ELi4ELi3EEENS4_18smem_ptr_flag_bitsILi8EEENSV_INS5_IJNSA_ILi8EEESF_EEENS5_IJSF_SB_EEEEEEEvNS4_8identityES12_S1C_vS1D_EENS_8epilogue10collective18CollectiveEpilogueINS1F_23Sm100TmaWarpSpecializedILi2ELi2ELi32ELb0ELb0EEEJSG_NS5_IJNSV_ISE_SB_EES1K_EEESH_SI_SH_SI_NS1F_6fusion15FusionCallbacksIS1J_NS1M_17LinearCombinationISH_fSH_fLNS_15FloatRoundStyleE2EEESG_S1L_JEEENS4_5SM1004TMEM4LOAD26SM100_TMEM_LOAD_16dp32b32xES12_NS13_INS14_ILi2ELi4ELi3EEES17_NSV_INS5_IJS18_SE_EEENS5_IJSE_SB_EEEEEEENS4_39AutoVectorizingCopyWithAssumedAlignmentILi128EEENS4_14SM90_TMA_STOREES20_S22_S22_EEEvvEEEEvNT_6ParamsE,"ax",@progbits
	.align	128
.text._ZN7cutlass13device_kernelINS_4gemm6kernel13GemmUniversalIN4cute5tupleIJiiiiEEENS1_10collective13CollectiveMmaINS1_35MainloopSm100TmaUmmaWarpSpecializedILi6ELi2ELi4ENS5_IJNS4_1CILi1EEESB_SB_EEEEENS5_IJNSA_ILi64EEENSA_ILi128EEESF_EEENS_12float_e5m2_tENS5_IJlSB_lEEESH_SI_NS4_8TiledMMAINS4_8MMA_AtomIJNS4_10MMA_TraitsINS4_19SM100_MMA_F8F6F4_SSEJSH_SH_fSE_SF_NS4_17integral_constantINS4_4UMMA5MajorELSP_0EEESQ_NSN_INSO_7ScaleInELSR_0EEESS_EEEEEENS4_6LayoutISC_NS5_IJNSA_ILi0EEESW_SW_EEEEENS5_IJNS4_10UnderscoreESZ_SZ_EEEEENS4_13SM90_TMA_LOADENS4_14ComposedLayoutINS4_7SwizzleILi3ELi4ELi3EEENS4_18smem_ptr_flag_bitsILi8EEENSV_INS5_IJNSA_ILi8EEESF_EEENS5_IJSF_SB_EEEEEEEvNS4_8identityES12_S1C_vS1D_EENS_8epilogue10collective18CollectiveEpilogueINS1F_23Sm100TmaWarpSpecializedILi2ELi2ELi32ELb0ELb0EEEJSG_NS5_IJNSV_ISE_SB_EES1K_EEESH_SI_SH_SI_NS1F_6fusion15FusionCallbacksIS1J_NS1M_17LinearCombinationISH_fSH_fLNS_15FloatRoundStyleE2EEESG_S1L_JEEENS4_5SM1004TMEM4LOAD26SM100_TMEM_LOAD_16dp32b32xES12_NS13_INS14_ILi2ELi4ELi3EEES17_NSV_INS5_IJS18_SE_EEENS5_IJSE_SB_EEEEEEENS4_39AutoVectorizingCopyWithAssumedAlignmentILi128EEENS4_14SM90_TMA_STOREES20_S22_S22_EEEvvEEEEvNT_6ParamsE:
        .type           _ZN7cutlass13device_kernelINS_4gemm6kernel13GemmUniversalIN4cute5tupleIJiiiiEEENS1_10collective13CollectiveMmaINS1_35MainloopSm100TmaUmmaWarpSpecializedILi6ELi2ELi4ENS5_IJNS4_1CILi1EEESB_SB_EEEEENS5_IJNSA_ILi64EEENSA_ILi128EEESF_EEENS_12float_e5m2_tENS5_IJlSB_lEEESH_SI_NS4_8TiledMMAINS4_8MMA_AtomIJNS4_10MMA_TraitsINS4_19SM100_MMA_F8F6F4_SSEJSH_SH_fSE_SF_NS4_17integral_constantINS4_4UMMA5MajorELSP_0EEESQ_NSN_INSO_7ScaleInELSR_0EEESS_EEEEEENS4_6LayoutISC_NS5_IJNSA_ILi0EEESW_SW_EEEEENS5_IJNS4_10UnderscoreESZ_SZ_EEEEENS4_13SM90_TMA_LOADENS4_14ComposedLayoutINS4_7SwizzleILi3ELi4ELi3EEENS4_18smem_ptr_flag_bitsILi8EEENSV_INS5_IJNSA_ILi8EEESF_EEENS5_IJSF_SB_EEEEEEEvNS4_8identityES12_S1C_vS1D_EENS_8epilogue10collective18CollectiveEpilogueINS1F_23Sm100TmaWarpSpecializedILi2ELi2ELi32ELb0ELb0EEEJSG_NS5_IJNSV_ISE_SB_EES1K_EEESH_SI_SH_SI_NS1F_6fusion15FusionCallbacksIS1J_NS1M_17LinearCombinationISH_fSH_fLNS_15FloatRoundStyleE2EEESG_S1L_JEEENS4_5SM1004TMEM4LOAD26SM100_TMEM_LOAD_16dp32b32xES12_NS13_INS14_ILi2ELi4ELi3EEES17_NSV_INS5_IJS18_SE_EEENS5_IJSE_SB_EEEEEEENS4_39AutoVectorizingCopyWithAssumedAlignmentILi128EEENS4_14SM90_TMA_STOREES20_S22_S22_EEEvvEEEEvNT_6ParamsE,@function
        .size           _ZN7cutlass13device_kernelINS_4gemm6kernel13GemmUniversalIN4cute5tupleIJiiiiEEENS1_10collective13CollectiveMmaINS1_35MainloopSm100TmaUmmaWarpSpecializedILi6ELi2ELi4ENS5_IJNS4_1CILi1EEESB_SB_EEEEENS5_IJNSA_ILi64EEENSA_ILi128EEESF_EEENS_12float_e5m2_tENS5_IJlSB_lEEESH_SI_NS4_8TiledMMAINS4_8MMA_AtomIJNS4_10MMA_TraitsINS4_19SM100_MMA_F8F6F4_SSEJSH_SH_fSE_SF_NS4_17integral_constantINS4_4UMMA5MajorELSP_0EEESQ_NSN_INSO_7ScaleInELSR_0EEESS_EEEEEENS4_6LayoutISC_NS5_IJNSA_ILi0EEESW_SW_EEEEENS5_IJNS4_10UnderscoreESZ_SZ_EEEEENS4_13SM90_TMA_LOADENS4_14ComposedLayoutINS4_7SwizzleILi3ELi4ELi3EEENS4_18smem_ptr_flag_bitsILi8EEENSV_INS5_IJNSA_ILi8EEESF_EEENS5_IJSF_SB_EEEEEEEvNS4_8identityES12_S1C_vS1D_EENS_8epilogue10collective18CollectiveEpilogueINS1F_23Sm100TmaWarpSpecializedILi2ELi2ELi32ELb0ELb0EEEJSG_NS5_IJNSV_ISE_SB_EES1K_EEESH_SI_SH_SI_NS1F_6fusion15FusionCallbacksIS1J_NS1M_17LinearCombinationISH_fSH_fLNS_15FloatRoundStyleE2EEESG_S1L_JEEENS4_5SM1004TMEM4LOAD26SM100_TMEM_LOAD_16dp32b32xES12_NS13_INS14_ILi2ELi4ELi3EEES17_NSV_INS5_IJS18_SE_EEENS5_IJSE_SB_EEEEEEENS4_39AutoVectorizingCopyWithAssumedAlignmentILi128EEENS4_14SM90_TMA_STOREES20_S22_S22_EEEvvEEEEvNT_6ParamsE,(.L_x_148 - _ZN7cutlass13device_kernelINS_4gemm6kernel13GemmUniversalIN4cute5tupleIJiiiiEEENS1_10collective13CollectiveMmaINS1_35MainloopSm100TmaUmmaWarpSpecializedILi6ELi2ELi4ENS5_IJNS4_1CILi1EEESB_SB_EEEEENS5_IJNSA_ILi64EEENSA_ILi128EEESF_EEENS_12float_e5m2_tENS5_IJlSB_lEEESH_SI_NS4_8TiledMMAINS4_8MMA_AtomIJNS4_10MMA_TraitsINS4_19SM100_MMA_F8F6F4_SSEJSH_SH_fSE_SF_NS4_17integral_constantINS4_4UMMA5MajorELSP_0EEESQ_NSN_INSO_7ScaleInELSR_0EEESS_EEEEEENS4_6LayoutISC_NS5_IJNSA_ILi0EEESW_SW_EEEEENS5_IJNS4_10UnderscoreESZ_SZ_EEEEENS4_13SM90_TMA_LOADENS4_14ComposedLayoutINS4_7SwizzleILi3ELi4ELi3EEENS4_18smem_ptr_flag_bitsILi8EEENSV_INS5_IJNSA_ILi8EEESF_EEENS5_IJSF_SB_EEEEEEEvNS4_8identityES12_S1C_vS1D_EENS_8epilogue10collective18CollectiveEpilogueINS1F_23Sm100TmaWarpSpecializedILi2ELi2ELi32ELb0ELb0EEEJSG_NS5_IJNSV_ISE_SB_EES1K_EEESH_SI_SH_SI_NS1F_6fusion15FusionCallbacksIS1J_NS1M_17LinearCombinationISH_fSH_fLNS_15FloatRoundStyleE2EEESG_S1L_JEEENS4_5SM1004TMEM4LOAD26SM100_TMEM_LOAD_16dp32b32xES12_NS13_INS14_ILi2ELi4ELi3EEES17_NSV_INS5_IJS18_SE_EEENS5_IJSE_SB_EEEEEEENS4_39AutoVectorizingCopyWithAssumedAlignmentILi128EEENS4_14SM90_TMA_STOREES20_S22_S22_EEEvvEEEEvNT_6ParamsE)
        .other          _ZN7cutlass13device_kernelINS_4gemm6kernel13GemmUniversalIN4cute5tupleIJiiiiEEENS1_10collective13CollectiveMmaINS1_35MainloopSm100TmaUmmaWarpSpecializedILi6ELi2ELi4ENS5_IJNS4_1CILi1EEESB_SB_EEEEENS5_IJNSA_ILi64EEENSA_ILi128EEESF_EEENS_12float_e5m2_tENS5_IJlSB_lEEESH_SI_NS4_8TiledMMAINS4_8MMA_AtomIJNS4_10MMA_TraitsINS4_19SM100_MMA_F8F6F4_SSEJSH_SH_fSE_SF_NS4_17integral_constantINS4_4UMMA5MajorELSP_0EEESQ_NSN_INSO_7ScaleInELSR_0EEESS_EEEEEENS4_6LayoutISC_NS5_IJNSA_ILi0EEESW_SW_EEEEENS5_IJNS4_10UnderscoreESZ_SZ_EEEEENS4_13SM90_TMA_LOADENS4_14ComposedLayoutINS4_7SwizzleILi3ELi4ELi3EEENS4_18smem_ptr_flag_bitsILi8EEENSV_INS5_IJNSA_ILi8EEESF_EEENS5_IJSF_SB_EEEEEEEvNS4_8identityES12_S1C_vS1D_EENS_8epilogue10collective18CollectiveEpilogueINS1F_23Sm100TmaWarpSpecializedILi2ELi2ELi32ELb0ELb0EEEJSG_NS5_IJNSV_ISE_SB_EES1K_EEESH_SI_SH_SI_NS1F_6fusion15FusionCallbacksIS1J_NS1M_17LinearCombinationISH_fSH_fLNS_15FloatRoundStyleE2EEESG_S1L_JEEENS4_5SM1004TMEM4LOAD26SM100_TMEM_LOAD_16dp32b32xES12_NS13_INS14_ILi2ELi4ELi3EEES17_NSV_INS5_IJS18_SE_EEENS5_IJSE_SB_EEEEEEENS4_39AutoVectorizingCopyWithAssumedAlignmentILi128EEENS4_14SM90_TMA_STOREES20_S22_S22_EEEvvEEEEvNT_6ParamsE,@"STO_CUDA_ENTRY STV_DEFAULT"
_ZN7cutlass13device_kernelINS_4gemm6kernel13GemmUniversalIN4cute5tupleIJiiiiEEENS1_10collective13CollectiveMmaINS1_35MainloopSm100TmaUmmaWarpSpecializedILi6ELi2ELi4ENS5_IJNS4_1CILi1EEESB_SB_EEEEENS5_IJNSA_ILi64EEENSA_ILi128EEESF_EEENS_12float_e5m2_tENS5_IJlSB_lEEESH_SI_NS4_8TiledMMAINS4_8MMA_AtomIJNS4_10MMA_TraitsINS4_19SM100_MMA_F8F6F4_SSEJSH_SH_fSE_SF_NS4_17integral_constantINS4_4UMMA5MajorELSP_0EEESQ_NSN_INSO_7ScaleInELSR_0EEESS_EEEEEENS4_6LayoutISC_NS5_IJNSA_ILi0EEESW_SW_EEEEENS5_IJNS4_10UnderscoreESZ_SZ_EEEEENS4_13SM90_TMA_LOADENS4_14ComposedLayoutINS4_7SwizzleILi3ELi4ELi3EEENS4_18smem_ptr_flag_bitsILi8EEENSV_INS5_IJNSA_ILi8EEESF_EEENS5_IJSF_SB_EEEEEEEvNS4_8identityES12_S1C_vS1D_EENS_8epilogue10collective18CollectiveEpilogueINS1F_23Sm100TmaWarpSpecializedILi2ELi2ELi32ELb0ELb0EEEJSG_NS5_IJNSV_ISE_SB_EES1K_EEESH_SI_SH_SI_NS1F_6fusion15FusionCallbacksIS1J_NS1M_17LinearCombinationISH_fSH_fLNS_15FloatRoundStyleE2EEESG_S1L_JEEENS4_5SM1004TMEM4LOAD26SM100_TMEM_LOAD_16dp32b32xES12_NS13_INS14_ILi2ELi4ELi3EEES17_NSV_INS5_IJS18_SE_EEENS5_IJSE_SB_EEEEEEENS4_39AutoVectorizingCopyWithAssumedAlignmentILi128EEENS4_14SM90_TMA_STOREES20_S22_S22_EEEvvEEEEvNT_6ParamsE:
[----:B------:R-:W1:Y:S01]  /*0000*/  LDC R1, c[0x0][0x37c] ;  /* 0x0000df00ff017b82 */ /* 0x000e620000000800 */
[----:B------:R-:W2:Y:S01]  /*0010*/  S2R R108, SR_TID.X ;  /* 0x00000000006c7919 */ /* 0x000ea20000002100 */
[----:B------:R-:W3:Y:S01]  /*0020*/  LDCU.64 UR4, c[0x0][0x890] ;  /* 0x00011200ff0477ac */ /* 0x000ee20008000a00 */
[----:B------:R-:W-:Y:S02]  /*0030*/  PRMT R95, RZ, 0x7610, R95 ;  /* 0x00007610ff5f7816 */ /* 0x000fe4000000005f */
[----:B------:R-:W-:Y:S01]  /*0040*/  ELECT P5, URZ, PT ;  /* 0x0000000000ff782f */ /* 0x000fe200038a0000 */
[----:B------:R-:W4:Y:S01]  /*0050*/  LDCU.64 UR46, c[0x0][0x358] ;  /* 0x00006b00ff2e77ac */ /* 0x000f220008000a00 */
[----:B---3--:R-:W-:-:S04]  /*0060*/  UISETP.NE.U32.AND UP0, UPT, UR4, URZ, UPT ;  /* 0x000000ff0400728c */ /* 0x008fc8000bf05070 */
[----:B------:R-:W-:Y:S01]  /*0070*/  UISETP.NE.AND.EX UP0, UPT, UR5, URZ, UPT, UP0 ;  /* 0x000000ff0500728c */ /* 0x000fe2000bf05300 */
[----:B--2---:R-:W-:-:S05]  /*0080*/  SHF.R.U32.HI R101, RZ, 0x5, R108 ;  /* 0x00000005ff657819 */ /* 0x004fca000001166c */
[----:B------:R-:W2:Y:S02]  /*0090*/  SHFL.IDX PT, R0, R101, RZ, 0x1f ;  /* 0x00001fff65007589 */ /* 0x000ea400000e0000 */
[----:B--2---:R-:W-:Y:S01]  /*00a0*/  R2UR UR8, R0 ;  /* 0x00000000000872ca */ /* 0x004fe200000e0000 */
[----:B-1--4-:R-:W-:-:S14]  /*00b0*/  BRA.U UP0, `(.L_x_0) ;  /* 0x00000001002c7547 */ /* 0x012fdc000b800000 */
[----:B------:R-:W1:Y:S02]  /*00c0*/  LDCU.64 UR6, c[0x0][0x888] ;  /* 0x00011100ff0677ac */ /* 0x000e640008000a00 */
[----:B-1----:R-:W-:-:S04]  /*00d0*/  UISETP.NE.U32.AND UP0, UPT, UR6, URZ, UPT ;  /* 0x000000ff0600728c */ /* 0x002fc8000bf05070 */
[----:B------:R-:W-:-:S09]  /*00e0*/  UISETP.NE.AND.EX UP0, UPT, UR7, URZ, UPT, UP0 ;  /* 0x000000ff0700728c */ /* 0x000fd2000bf05300 */
[----:B------:R-:W-:Y:S05]  /*00f0*/  BRA.U !UP0, `(.L_x_1) ;  /* 0x0000000108107547 */ /* 0x000fea000b800000 */
[----:B------:R-:W1:Y:S02]  /*0100*/  LDC.64 R2, c[0x0][0x888] ;  /* 0x00022200ff027b82 */ /* 0x000e640000000a00 */
[----:B-1----:R1:W5:Y:S01]  /*0110*/  LDG.E R49, desc[UR46][R2.64] ;  /* 0x0000002e02317981 */ /* 0x002362000c1e1900 */
[----:B------:R-:W-:Y:S01]  /*0120*/  HFMA2 R95, -RZ, RZ, 0, 5.9604644775390625e-08 ;  /* 0x00000001ff5f7431 */ /* 0x000fe200000001ff */
[----:B------:R-:W-:Y:S05]  /*0130*/  BRA `(.L_x_0) ;  /* 0x00000000000c7947 */ /* 0x000fea0003800000 */
.L_x_1:
[----:B------:R-:W1:Y:S01]  /*0140*/  LDCU UR6, c[0x0][0x880] ;  /* 0x00011000ff0677ac */ /* 0x000e620008000800 */
[----:B------:R-:W-:Y:S01]  /*0150*/  HFMA2 R95, -RZ, RZ, 0, 5.9604644775390625e-08 ;  /* 0x00000001ff5f7431 */ /* 0x000fe200000001ff */
[----:B-1----:R-:W-:-:S07]  /*0160*/  MOV R49, UR6 ;  /* 0x0000000600317c02 */ /* 0x002fce0008000f00 */
.L_x_0:
[----:B------:R-:W2:Y:S02]  /*0170*/  LDCU.64 UR6, c[0x0][0x8b0] ;  /* 0x00011600ff0677ac */ /* 0x000ea40008000a00 */
[----:B--2---:R-:W-:-:S04]  /*0180*/  UISETP.NE.U32.AND UP0, UPT, UR6, URZ, UPT ;  /* 0x000000ff0600728c */ /* 0x004fc8000bf05070 */
[----:B------:R-:W-:-:S09]  /*0190*/  UISETP.NE.AND.EX UP0, UPT, UR7, URZ, UPT, UP0 ;  /* 0x000000ff0700728c */ /* 0x000fd2000bf05300 */
[----:B------:R-:W-:Y:S05]  /*01a0*/  BRA.U UP0, `(.L_x_2) ;  /* 0x0000000100247547 */ /* 0x000fea000b800000 */
[----:B------:R-:W2:Y:S02]  /*01b0*/  LDCU.64 UR6, c[0x0][0x8a8] ;  /* 0x00011500ff0677ac */ /* 0x000ea40008000a00 */
[----:B--2---:R-:W-:-:S04]  /*01c0*/  UISETP.NE.U32.AND UP0, UPT, UR6, URZ, UPT ;  /* 0x000000ff0600728c */ /* 0x004fc8000bf05070 */
[----:B------:R-:W-:-:S09]  /*01d0*/  UISETP.NE.AND.EX UP0, UPT, UR7, URZ, UPT, UP0 ;  /* 0x000000ff0700728c */ /* 0x000fd2000bf05300 */
[----:B------:R-:W-:Y:S05]  /*01e0*/  BRA.U !UP0, `(.L_x_3) ;  /* 0x00000001080c7547 */ /* 0x000fea000b800000 */
[----:B-1----:R-:W1:Y:S02]  /*01f0*/  LDC.64 R2, c[0x0][0x8a8] ;  /* 0x00022a00ff027b82 */ /* 0x002e640000000a00 */
[----:B-1----:R2:W5:Y:S01]  /*0200*/  LDG.E R47, desc[UR46][R2.64] ;  /* 0x0000002e022f7981 */ /* 0x002562000c1e1900 */
[----:B------:R-:W-:Y:S05]  /*0210*/  BRA `(.L_x_2) ;  /* 0x0000000000087947 */ /* 0x000fea0003800000 */
.L_x_3:
[----:B------:R-:W2:Y:S02]  /*0220*/  LDCU UR6, c[0x0][0x8a0] ;  /* 0x00011400ff0677ac */ /* 0x000ea40008000800 */
[----:B--2---:R-:W-:Y:S02]  /*0230*/  MOV R47, UR6 ;  /* 0x00000006002f7c02 */ /* 0x004fe40008000f00 */
.L_x_2:
[----:B------:R-:W-:Y:S01]  /*0240*/  IMAD.U32 R0, RZ, RZ, UR8 ;  /* 0x00000008ff007e24 */ /* 0x000fe2000f8e00ff */
[----:B------:R-:W-:Y:S04]  /*0250*/  BSSY.RECONVERGENT B0, `(.L_x_4) ;  /* 0x000000c000007945 */ /* 0x000fe80003800200 */
[C---:B------:R-:W-:Y:S02]  /*0260*/  ISETP.NE.OR P1, PT, R0.reuse, 0x1, !P5 ;  /* 0x000000010000780c */ /* 0x040fe40006f25670 */
[----:B------:R-:W-:-:S11]  /*0270*/  ISETP.NE.OR P0, PT, R0, 0x3, !P5 ;  /* 0x000000030000780c */ /* 0x000fd60006f05670 */
[----:B------:R-:W-:Y:S05]  /*0280*/  @P1 BRA `(.L_x_5) ;  /* 0x0000000000201947 */ /* 0x000fea0003800000 */
[----:B------:R-:W3:Y:S02]  /*0290*/  LDCU.64 UR6, c[0x0][0x348] ;  /* 0x00006900ff0677ac */ /* 0x000ee40008000a00 */
[----:B---3--:R-:W-:Y:S02]  /*02a0*/  UIADD3 UR10, UP1, UPT, UR6, 0x80, URZ ;  /* 0x00000080060a7890 */ /* 0x008fe4000ff3e0ff */
[----:B------:R-:W-:Y:S02]  /*02b0*/  UIADD3 UR6, UP0, UPT, UR6, 0x180, URZ ;  /* 0x0000018006067890 */ /* 0x000fe4000ff1e0ff */
[----:B------:R-:W-:Y:S02]  /*02c0*/  UIADD3.X UR11, UPT, UPT, URZ, UR7, URZ, UP1, !UPT ;  /* 0x00000007ff0b7290 */ /* 0x000fe40008ffe4ff */
[----:B------:R-:W-:-:S07]  /*02d0*/  UIADD3.X UR7, UPT, UPT, URZ, UR7, URZ, UP0, !UPT ;  /* 0x00000007ff077290 */ /* 0x000fce00087fe4ff */
[----:B------:R3:W-:Y:S02]  /*02e0*/  UTMACCTL.PF [UR10] ;  /* 0x000000000a0079b9 */ /* 0x0007e40008040000 */
[----:B------:R3:W-:Y:S02]  /*02f0*/  UTMACCTL.PF [UR6] ;  /* 0x00000000060079b9 */ /* 0x0007e40008040000 */
[----:B---3--:R-:W-:Y:S01]  /*0300*/  NOP ;  /* 0x0000000000007918 */ /* 0x008fe20000000000 */
.L_x_5:
[----:B------:R-:W-:Y:S05]  /*0310*/  BSYNC.RECONVERGENT B0 ;  /* 0x0000000000007941 */ /* 0x000fea0003800200 */
.L_x_4:
[----:B------:R-:W-:Y:S04]  /*0320*/  BSSY.RECONVERGENT B0, `(.L_x_6) ;  /* 0x000000a000007945 */ /* 0x000fe80003800200 */
        /* <DEDUP_REMOVED lines=9> */
.L_x_7:
[----:B------:R-:W-:Y:S05]  /*03c0*/  BSYNC.RECONVERGENT B0 ;  /* 0x0000000000007941 */ /* 0x000fea0003800200 */
.L_x_6:
[----:B------:R-:W3:Y:S01]  /*03d0*/  LDCU.64 UR6, c[0x0][0x888] ;  /* 0x00011100ff0677ac */ /* 0x000ee20008000a00 */
[----:B------:R-:W-:Y:S02]  /*03e0*/  UISETP.EQ.U32.AND UP1, UPT, UR4, URZ, UPT ;  /* 0x000000ff0400728c */ /* 0x000fe4000bf22070 */
[----:B------:R-:W-:Y:S02]  /*03f0*/  UPLOP3.LUT UP2, UPT, UPT, UPT, UPT, 0x80, 0x8 ;  /* 0x000000000008789c */ /* 0x000fe40003f4f070 */
[----:B---3--:R-:W-:-:S04]  /*0400*/  UISETP.NE.U32.AND UP0, UPT, UR6, URZ, UPT ;  /* 0x000000ff0600728c */ /* 0x008fc8000bf05070 */
[----:B------:R-:W-:-:S04]  /*0410*/  UISETP.NE.AND.EX UP0, UPT, UR7, URZ, UPT, UP0 ;  /* 0x000000ff0700728c */ /* 0x000fc8000bf05300 */
[----:B------:R-:W-:-:S04]  /*0420*/  UISETP.EQ.OR.EX UP3, UPT, UR5, URZ, !UP0, UP1 ;  /* 0x000000ff0500728c */ /* 0x000fc8000c762710 */
[----:B------:R-:W-:-:S05]  /*0430*/  UP2UR UR50, UPR, URZ, 0x8 ;  /* 0x00000008ff327883 */ /* 0x000fca0008000000 */
[----:B------:R-:W-:Y:S07]  /*0440*/  BRA.U !UP3, `(.L_x_8) ;  /* 0x000000010b207547 */ /* 0x000fee000b800000 */
[----:B------:R-:W-:Y:S01]  /*0450*/  UISETP.NE.U32.AND UP2, UPT, UR4, URZ, UPT ;  /* 0x000000ff0400728c */ /* 0x000fe2000bf45070 */
[----:B-----5:R-:W-:Y:S01]  /*0460*/  FSETP.NEU.AND P0, PT, R49, RZ, PT ;  /* 0x000000ff3100720b */ /* 0x020fe20003f0d000 */
[----:B------:R-:W-:Y:S02]  /*0470*/  USEL UR4, URZ, 0xffffffff, UP0 ;  /* 0xffffffffff047887 */ /* 0x000fe40008000000 */
[----:B------:R-:W-:-:S10]  /*0480*/  UISETP.NE.AND.EX UP2, UPT, UR5, URZ, UPT, UP2 ;  /* 0x000000ff0500728c */ /* 0x000fd4000bf45320 */
[----:B------:R-:W-:Y:S01]  /*0490*/  VOTEU.ANY UP1, P0 ;  /* 0x0000000000ff7886 */ /* 0x000fe20000020100 */
[----:B------:R-:W-:-:S04]  /*04a0*/  @!UP2 USEL UR4, URZ, 0xffffffff, UP1 ;  /* 0xffffffffff04a887 */ /* 0x000fc80008800000 */
[----:B------:R-:W-:-:S04]  /*04b0*/  ULOP3.LUT UR4, UR4, 0x1, URZ, 0xc0, !UPT ;  /* 0x0000000104047892 */ /* 0x000fc8000f8ec0ff */
[----:B------:R-:W-:-:S11]  /*04c0*/  UISETP.NE.U32.AND UP2, UPT, UR4, 0x1, UPT ;  /* 0x000000010400788c */ /* 0x000fd6000bf45070 */
.L_x_8:
[----:B-12---:R-:W1:Y:S01]  /*04d0*/  SHFL.IDX PT, R2, R101, RZ, 0x1f ;  /* 0x00001fff65027589 */ /* 0x006e6200000e0000 */
[----:B------:R-:W-:-:S04]  /*04e0*/  UISETP.NE.AND UP1, UPT, UR8, 0x2, UPT ;  /* 0x000000020800788c */ /* 0x000fc8000bf25270 */
[----:B------:R-:W-:Y:S01]  /*04f0*/  USEL UR6, URZ, 0x1, UP1 ;  /* 0x00000001ff067887 */ /* 0x000fe20008800000 */
[----:B-1----:R-:W-:-:S13]  /*0500*/  ISETP.NE.AND P0, PT, R2, RZ, PT ;  /* 0x000000ff0200720c */ /* 0x002fda0003f05270 */
[----:B------:R-:W-:Y:S05]  /*0510*/  @P0 BRA `(.L_x_9) ;  /* 0x0000000000580947 */ /* 0x000fea0003800000 */
[----:B------:R-:W1:Y:S01]  /*0520*/  S2UR UR5, SR_CgaCtaId ;  /* 0x00000000000579c3 */ /* 0x000e620000008800 */
[----:B------:R-:W-:Y:S01]  /*0530*/  UMOV UR7, 0x400 ;  /* 0x0000040000077882 */ /* 0x000fe20000000000 */
[----:B------:R-:W-:Y:S01]  /*0540*/  UMOV UR4, 0x1 ;  /* 0x0000000100047882 */ /* 0x000fe20000000000 */
[----:B------:R-:W-:Y:S01]  /*0550*/  ELECT P0, URZ, PT ;  /* 0x0000000000ff782f */ /* 0x000fe20003800000 */
[----:B------:R-:W-:-:S04]  /*0560*/  UIADD3 UR10, UPT, UPT, -UR4, 0x100000, URZ ;  /* 0x00100000040a7890 */ /* 0x000fc8000fffe1ff */
[----:B------:R-:W-:Y:S02]  /*0570*/  USHF.L.U32 UR11, UR10, 0xb, URZ ;  /* 0x0000000b0a0b7899 */ /* 0x000fe400080006ff */
[----:B------:R-:W-:Y:S02]  /*0580*/  USHF.L.U32 UR10, UR10, 0x1, URZ ;  /* 0x000000010a0a7899 */ /* 0x000fe400080006ff */
[----:B-1----:R-:W-:Y:S01]  /*0590*/  ULEA UR5, UR5, UR7, 0x18 ;  /* 0x0000000705057291 */ /* 0x002fe2000f8ec0ff */
[----:B------:R-:W1:Y:S11]  /*05a0*/  FENCE.VIEW.ASYNC.S ;  /* 0x00000000000073c6 */ /* 0x000e760000000000 */
[----:B-1----:R1:W2:Y:S01]  /*05b0*/  SYNCS.EXCH.64 URZ, [UR5], UR10 ;  /* 0x0000000a05ff75b2 */ /* 0x0022a20008000100 */
[----:B------:R1:W3:Y:S01]  /*05c0*/  SYNCS.EXCH.64 URZ, [UR5+0x30], UR10 ;  /* 0x0000300a05ff75b2 */ /* 0x0002e20008000100 */
[----:B------:R1:W4:Y:S01]  /*05d0*/  SYNCS.EXCH.64 URZ, [UR5+0x8], UR10 ;  /* 0x0000080a05ff75b2 */ /* 0x0003220008000100 */
[----:B------:R1:W1:Y:S01]  /*05e0*/  SYNCS.EXCH.64 URZ, [UR5+0x38], UR10 ;  /* 0x0000380a05ff75b2 */ /* 0x0002620008000100 */
        /* <DEDUP_REMOVED lines=8> */
[----:B------:R-:W-:Y:S01]  /*0670*/  NOP ;  /* 0x0000000000007918 */ /* 0x000fe20000000000 */
.L_x_9:
[----:B------:R-:W2:Y:S01]  /*0680*/  SHFL.IDX PT, R2, R101, RZ, 0x1f ;  /* 0x00001fff65027589 */ /* 0x000ea200000e0000 */
[----:B------:R-:W-:Y:S01]  /*0690*/  NOP ;  /* 0x0000000000007918 */ /* 0x000fe20000000000 */
[----:B--2---:R-:W-:-:S13]  /*06a0*/  ISETP.NE.AND P0, PT, R2, 0x1, PT ;  /* 0x000000010200780c */ /* 0x004fda0003f05270 */
[----:B------:R-:W-:Y:S05]  /*06b0*/  @P0 BRA `(.L_x_10) ;  /* 0x0000000000480947 */ /* 0x000fea0003800000 */
[----:B------:R-:W2:Y:S01]  /*06c0*/  S2UR UR7, SR_CgaCtaId ;  /* 0x00000000000779c3 */ /* 0x000ea20000008800 */
[----:B------:R-:W-:Y:S01]  /*06d0*/  UMOV UR9, 0x400 ;  /* 0x0000040000097882 */ /* 0x000fe20000000000 */
[----:B-1----:R-:W-:Y:S01]  /*06e0*/  UMOV UR5, 0x20 ;  /* 0x0000002000057882 */ /* 0x002fe20000000000 */
[----:B------:R-:W-:Y:S01]  /*06f0*/  UMOV UR4, 0x80 ;  /* 0x0000008000047882 */ /* 0x000fe20000000000 */
[----:B------:R-:W-:-:S04]  /*0700*/  UIADD3 UR10, UPT, UPT, -UR5, 0x100000, URZ ;  /* 0x00100000050a7890 */ /* 0x000fc8000fffe1ff */
[----:B------:R-:W-:Y:S02]  /*0710*/  USHF.L.U32 UR11, UR10, 0xb, URZ ;  /* 0x0000000b0a0b7899 */ /* 0x000fe400080006ff */
[----:B------:R-:W-:Y:S02]  /*0720*/  USHF.L.U32 UR10, UR10, 0x1, URZ ;  /* 0x000000010a0a7899 */ /* 0x000fe400080006ff */
[----:B------:R-:W-:-:S04]  /*0730*/  UIADD3 UR4, UPT, UPT, -UR4, 0x100000, URZ ;  /* 0x0010000004047890 */ /* 0x000fc8000fffe1ff */
[----:B------:R-:W-:Y:S02]  /*0740*/  USHF.L.U32 UR5, UR4, 0xb, URZ ;  /* 0x0000000b04057899 */ /* 0x000fe400080006ff */
[----:B------:R-:W-:Y:S01]  /*0750*/  USHF.L.U32 UR4, UR4, 0x1, URZ ;  /* 0x0000000104047899 */ /* 0x000fe200080006ff */
[----:B------:R-:W-:Y:S01]  /*0760*/  ELECT P0, URZ, PT ;  /* 0x0000000000ff782f */ /* 0x000fe20003800000 */
[----:B--2---:R-:W-:Y:S01]  /*0770*/  ULEA UR7, UR7, UR9, 0x18 ;  /* 0x0000000907077291 */ /* 0x004fe2000f8ec0ff */
[----:B------:R-:W1:Y:S11]  /*0780*/  FENCE.VIEW.ASYNC.S ;  /* 0x00000000000073c6 */ /* 0x000e760000000000 */
[----:B-1----:R2:W1:Y:S01]  /*0790*/  SYNCS.EXCH.64 URZ, [UR7+0x60], UR10 ;  /* 0x0000600a07ff75b2 */ /* 0x0024620008000100 */
[----:B------:R2:W1:Y:S01]  /*07a0*/  SYNCS.EXCH.64 URZ, [UR7+0x70], UR4 ;  /* 0x0000700407ff75b2 */ /* 0x0004620008000100 */
[----:B------:R2:W1:Y:S01]  /*07b0*/  SYNCS.EXCH.64 URZ, [UR7+0x68], UR10 ;  /* 0x0000680a07ff75b2 */ /* 0x0004620008000100 */
[----:B------:R2:W1:Y:S02]  /*07c0*/  SYNCS.EXCH.64 URZ, [UR7+0x78], UR4 ;  /* 0x0000780407ff75b2 */ /* 0x0004640008000100 */
[----:B--2---:R-:W-:Y:S01]  /*07d0*/  NOP ;  /* 0x0000000000007918 */ /* 0x004fe20000000000 */
.L_x_10:
[----:B------:R-:W2:Y:S01]  /*07e0*/  SHFL.IDX PT, R2, R101, RZ, 0x1f ;  /* 0x00001fff65027589 */ /* 0x000ea200000e0000 */
[----:B------:R-:W-:Y:S01]  /*07f0*/  NOP ;  /* 0x0000000000007918 */ /* 0x000fe20000000000 */
[----:B--2---:R-:W-:-:S13]  /*0800*/  ISETP.NE.AND P0, PT, R2, 0x3, PT ;  /* 0x000000030200780c */ /* 0x004fda0003f05270 */
[----:B------:R-:W-:Y:S05]  /*0810*/  @P0 BRA `(.L_x_11) ;  /* 0x0000000000300947 */ /* 0x000fea0003800000 */
[----:B-1----:R-:W1:Y:S01]  /*0820*/  S2UR UR5, SR_CgaCtaId ;  /* 0x00000000000579c3 */ /* 0x002e620000008800 */
        /* <DEDUP_REMOVED lines=8> */
[----:B-1----:R2:W1:Y:S01]  /*08b0*/  SYNCS.EXCH.64 URZ, [UR5+0x80], UR10 ;  /* 0x0000800a05ff75b2 */ /* 0x0024620008000100 */
[----:B------:R2:W1:Y:S02]  /*08c0*/  SYNCS.EXCH.64 URZ, [UR5+0x88], UR10 ;  /* 0x0000880a05ff75b2 */ /* 0x0004640008000100 */
[----:B--2---:R-:W-:Y:S01]  /*08d0*/  NOP ;  /* 0x0000000000007918 */ /* 0x004fe20000000000 */
.L_x_11:
[----:B------:R-:W2:Y:S01]  /*08e0*/  SHFL.IDX PT, R2, R101, RZ, 0x1f ;  /* 0x00001fff65027589 */ /* 0x000ea200000e0000 */
[----:B------:R-:W-:Y:S01]  /*08f0*/  NOP ;  /* 0x0000000000007918 */ /* 0x000fe20000000000 */
[----:B--2---:R-:W-:-:S13]  /*0900*/  ISETP.NE.AND P0, PT, R2, 0x4, PT ;  /* 0x000000040200780c */ /* 0x004fda0003f05270 */
[----:B------:R-:W-:Y:S05]  /*0910*/  @P0 BRA `(.L_x_12) ;  /* 0x00000000004c0947 */ /* 0x000fea0003800000 */
[----:B-1----:R-:W1:Y:S01]  /*0920*/  S2UR UR5, SR_CgaCtaId ;  /* 0x00000000000579c3 */ /* 0x002e620000008800 */
[----:B------:R-:W-:Y:S01]  /*0930*/  UMOV UR9, 0x100 ;  /* 0x0000010000097882 */ /* 0x000fe20000000000 */
[----:B------:R-:W-:Y:S01]  /*0940*/  UMOV UR7, 0x400 ;  /* 0x0000040000077882 */ /* 0x000fe20000000000 */
[----:B------:R-:W-:Y:S01]  /*0950*/  USEL UR9, UR9, 0xe0, UP2 ;  /* 0x000000e009097887 */ /* 0x000fe20009000000 */
[----:B------:R-:W-:Y:S01]  /*0960*/  UMOV UR4, 0x1 ;  /* 0x0000000100047882 */ /* 0x000fe20000000000 */
[----:B------:R-:W-:Y:S01]  /*0970*/  ELECT P0, URZ, PT ;  /* 0x0000000000ff782f */ /* 0x000fe20003800000 */
[----:B------:R-:W-:-:S04]  /*0980*/  UIADD3 UR10, UPT, UPT, -UR4, 0x100000, URZ ;  /* 0x00100000040a7890 */ /* 0x000fc8000fffe1ff */
[----:B------:R-:W-:Y:S02]  /*0990*/  USHF.L.U32 UR11, UR10, 0xb, URZ ;  /* 0x0000000b0a0b7899 */ /* 0x000fe400080006ff */
[----:B------:R-:W-:Y:S02]  /*09a0*/  USHF.L.U32 UR10, UR10, 0x1, URZ ;  /* 0x000000010a0a7899 */ /* 0x000fe400080006ff */
[----:B------:R-:W-:-:S04]  /*09b0*/  UIADD3 UR12, UPT, UPT, -UR9, 0x100000, URZ ;  /* 0x00100000090c7890 */ /* 0x000fc8000fffe1ff */
[----:B------:R-:W-:Y:S02]  /*09c0*/  USHF.L.U32 UR13, UR12, 0xb, URZ ;  /* 0x0000000b0c0d7899 */ /* 0x000fe400080006ff */
[----:B------:R-:W-:Y:S02]  /*09d0*/  USHF.L.U32 UR12, UR12, 0x1, URZ ;  /* 0x000000010c0c7899 */ /* 0x000fe400080006ff */
[----:B-1----:R-:W-:Y:S01]  /*09e0*/  ULEA UR5, UR5, UR7, 0x18 ;  /* 0x0000000705057291 */ /* 0x002fe2000f8ec0ff */
[----:B------:R-:W1:Y:S11]  /*09f0*/  FENCE.VIEW.ASYNC.S ;  /* 0x00000000000073c6 */ /* 0x000e760000000000 */
[----:B-1----:R2:W1:Y:S01]  /*0a00*/  SYNCS.EXCH.64 URZ, [UR5+0x90], UR10 ;  /* 0x0000900a05ff75b2 */ /* 0x0024620008000100 */
[----:B------:R2:W1:Y:S01]  /*0a10*/  SYNCS.EXCH.64 URZ, [UR5+0xa0], UR12 ;  /* 0x0000a00c05ff75b2 */ /* 0x0004620008000100 */
[----:B------:R2:W1:Y:S01]  /*0a20*/  SYNCS.EXCH.64 URZ, [UR5+0x98], UR10 ;  /* 0x0000980a05ff75b2 */ /* 0x0004620008000100 */
[----:B------:R2:W1:Y:S02]  /*0a30*/  SYNCS.EXCH.64 URZ, [UR5+0xa8], UR12 ;  /* 0x0000a80c05ff75b2 */ /* 0x0004640008000100 */
[----:B--2---:R-:W-:Y:S01]  /*0a40*/  NOP ;  /* 0x0000000000007918 */ /* 0x004fe20000000000 */
.L_x_12:
        /* <DEDUP_REMOVED lines=20> */
[----:B------:R2:W1:Y:S01]  /*0b90*/  SYNCS.EXCH.64 URZ, [UR7+0xd8], UR4 ;  /* 0x0000d80407ff75b2 */ /* 0x0004620008000100 */
[----:B------:R2:W1:Y:S01]  /*0ba0*/  SYNCS.EXCH.64 URZ, [UR7+0xc0], UR10 ;  /* 0x0000c00a07ff75b2 */ /* 0x0004620008000100 */
[----:B------:R2:W1:Y:S01]  /*0bb0*/  SYNCS.EXCH.64 URZ, [UR7+0xe0], UR4 ;  /* 0x0000e00407ff75b2 */ /* 0x0004620008000100 */
[----:B------:R2:W1:Y:S01]  /*0bc0*/  SYNCS.EXCH.64 URZ, [UR7+0xc8], UR10 ;  /* 0x0000c80a07ff75b2 */ /* 0x0004620008000100 */
[----:B------:R2:W1:Y:S02]  /*0bd0*/  SYNCS.EXCH.64 URZ, [UR7+0xe8], UR4 ;  /* 0x0000e80407ff75b2 */ /* 0x0004640008000100 */
[----:B--2---:R-:W-:Y:S01]  /*0be0*/  NOP ;  /* 0x0000000000007918 */ /* 0x004fe20000000000 */
.L_x_13:
        /* <DEDUP_REMOVED lines=18> */
.L_x_14:
[----:B-1----:R-:W1:Y:S01]  /*0d10*/  S2UR UR5, SR_CTAID.X ;  /* 0x00000000000579c3 */ /* 0x002e620000002500 */
[----:B------:R-:W-:-:S05]  /*0d20*/  CS2R.32 R96, SR_CgaSize ;  /* 0x0000000000607805 */ /* 0x000fca0000008a00 */
[----:B------:R-:W-:-:S05]  /*0d30*/  IMAD R96, R96, -0xa0, RZ ;  /* 0xffffff6060607824 */ /* 0x000fca00078e02ff */
[----:B------:R-:W-:-:S14]  /*0d40*/  R2UR UR9, R96 ;  /* 0x00000000600972ca */ /* 0x000fdc00000e0000 */
[----:B------:R-:W2:Y:S01]  /*0d50*/  LDCU UR9, c[0x0][UR9+0x2b0] ;  /* 0x00005600090977ac */ /* 0x000ea20008000800 */
[----:B------:R-:W-:Y:S01]  /*0d60*/  NOP ;  /* 0x0000000000007918 */ /* 0x000fe20000000000 */
[----:B------:R-:W-:-:S05]  /*0d70*/  CS2R.32 R96, SR_CgaSize ;  /* 0x0000000000607805 */ /* 0x000fca0000008a00 */
[----:B------:R-:W-:-:S05]  /*0d80*/  IMAD R96, R96, -0xa0, RZ ;  /* 0xffffff6060607824 */ /* 0x000fca00078e02ff */
[----:B------:R-:W-:-:S14]  /*0d90*/  R2UR UR7, R96 ;  /* 0x00000000600772ca */ /* 0x000fdc00000e0000 */
[----:B------:R-:W3:Y:S01]  /*0da0*/  LDCU UR7, c[0x0][UR7+0x2b4] ;  /* 0x00005680070777ac */ /* 0x000ee20008000800 */
[----:B------:R-:W4:Y:S08]  /*0db0*/  S2UR UR4, SR_CTAID.Y ;  /* 0x00000000000479c3 */ /* 0x000f300000002600 */
[----:B------:R-:W3:Y:S01]  /*0dc0*/  LDC R9, c[0x0][0xb24] ;  /* 0x0002c900ff097b82 */ /* 0x000ee20000000800 */
[----:B-1----:R-:W-:-:S02]  /*0dd0*/  I2FP.F32.U32 R4, UR5 ;  /* 0x0000000500047c45 */ /* 0x002fc40008201000 */
[----:B------:R-:W-:-:S05]  /*0de0*/  CS2R.32 R5, SR_CgaSize ;  /* 0x0000000000057805 */ /* 0x000fca0000008a00 */
[----:B------:R-:W-:-:S06]  /*0df0*/  IMAD R5, R5, -0xa0, RZ ;  /* 0xffffff6005057824 */ /* 0x000fcc00078e02ff */
[----:B------:R-:W1:Y:S01]  /*0e00*/  LDC R5, c[0x0][R5+0x2a0] ;  /* 0x0000a80005057b82 */ /* 0x000e620000000800 */
[----:B------:R-:W-:Y:S01]  /*0e10*/  MOV R21, UR5 ;  /* 0x0000000500157c02 */ /* 0x000fe20008000f00 */
[----:B--2---:R-:W-:Y:S01]  /*0e20*/  FMUL R4, R4, UR9 ;  /* 0x0000000904047c20 */ /* 0x004fe20008400000 */
[----:B----4-:R-:W-:Y:S02]  /*0e30*/  I2FP.F32.U32 R2, UR4 ;  /* 0x0000000400027c45 */ /* 0x010fe40008201000 */
[----:B------:R-:W-:-:S05]  /*0e40*/  CS2R.32 R3, SR_CgaSize ;  /* 0x0000000000037805 */ /* 0x000fca0000008a00 */
[----:B------:R-:W-:-:S06]  /*0e50*/  IMAD R3, R3, -0xa0, RZ ;  /* 0xffffff6003037824 */ /* 0x000fcc00078e02ff */
[----:B------:R-:W2:Y:S01]  /*0e60*/  LDC R3, c[0x0][R3+0x2a4] ;  /* 0x0000a90003037b82 */ /* 0x000ea20000000800 */
[----:B------:R-:W4:Y:S01]  /*0e70*/  F2I.U32.TRUNC.NTZ R96, R4 ;  /* 0x0000000400607305 */ /* 0x000f22000020f000 */
[----:B------:R-:W-:Y:S01]  /*0e80*/  MOV R20, UR4 ;  /* 0x0000000400147c02 */ /* 0x000fe20008000f00 */
[----:B---3--:R-:W-:-:S05]  /*0e90*/  FMUL R2, R2, UR7 ;  /* 0x0000000702027c20 */ /* 0x008fca0008400000 */
[----:B------:R-:W-:Y:S01]  /*0ea0*/  BAR.SYNC.DEFER_BLOCKING 0x0 ;  /* 0x0000000000007b1d */ /* 0x000fe20000010000 */
[----:B------:R-:W-:-:S05]  /*0eb0*/  ISETP.GE.AND P0, PT, R9, 0x1, PT ;  /* 0x000000010900780c */ /* 0x000fca0003f06270 */
[----:B------:R-:W3:Y:S02]  /*0ec0*/  F2I.U32.TRUNC.NTZ R94, R2 ;  /* 0x00000002005e7305 */ /* 0x000ee4000020f000 */
[----:B------:R-:W2:Y:S01]  /*0ed0*/  S2UR UR36, SR_CTAID.Z ;  /* 0x00000000002479c3 */ /* 0x000ea20000002700 */
[----:B----4-:R-:W-:-:S05]  /*0ee0*/  IADD3 R96, PT, PT, -R96, RZ, RZ ;  /* 0x000000ff60607210 */ /* 0x010fca0007ffe1ff */
[----:B-1----:R-:W-:Y:S01]  /*0ef0*/  IMAD R96, R5, R96, UR5 ;  /* 0x0000000505607e24 */ /* 0x002fe2000f8e0260 */
[----:B---3--:R-:W-:-:S05]  /*0f00*/  IADD3 R94, PT, PT, -R94, RZ, RZ ;  /* 0x000000ff5e5e7210 */ /* 0x008fca0007ffe1ff */
[----:B--2---:R-:W-:Y:S01]  /*0f10*/  IMAD R94, R3, R94, UR4 ;  /* 0x00000004035e7e24 */ /* 0x004fe2000f8e025e */
[----:B------:R-:W-:Y:S06]  /*0f20*/  @!P0 BRA `(.L_x_15) ;  /* 0x0000000000b88947 */ /* 0x000fec0003800000 */
[----:B------:R-:W1:Y:S01]  /*0f30*/  LDC.64 R4, c[0x0][0xb18] ;  /* 0x0002c600ff047b82 */ /* 0x000e620000000a00 */
[----:B------:R-:W-:-:S07]  /*0f40*/  ISETP.NE.AND P0, PT, R9, 0x1, PT ;  /* 0x000000010900780c */ /* 0x000fce0003f05270 */
[----:B------:R-:W2:Y:S08]  /*0f50*/  LDC R10, c[0x0][0xb0c] ;  /* 0x0002c300ff0a7b82 */ /* 0x000eb00000000800 */
[----:B------:R-:W3:Y:S08]  /*0f60*/  LDC R11, c[0x0][0x370] ;  /* 0x0000dc00ff0b7b82 */ /* 0x000ef00000000800 */
[----:B------:R-:W4:Y:S01]  /*0f70*/  LDC R12, c[0x0][0x374] ;  /* 0x0000dd00ff0c7b82 */ /* 0x000f220000000800 */
[----:B-1----:R-:W-:-:S07]  /*0f80*/  ISETP.NE.AND P1, PT, R4, 0x1, PT ;  /* 0x000000010400780c */ /* 0x002fce0003f25270 */
[----:B------:R-:W3:Y:S01]  /*0f90*/  LDC.64 R6, c[0x0][0xb10] ;  /* 0x0002c400ff067b82 */ /* 0x000ee20000000a00 */
[----:B--2---:R-:W-:-:S07]  /*0fa0*/  ISETP.NE.AND P2, PT, R10, 0x1, PT ;  /* 0x000000010a00780c */ /* 0x004fce0003f45270 */
[----:B------:R-:W1:Y:S08]  /*0fb0*/  LDC R8, c[0x0][0xb20] ;  /* 0x0002c800ff087b82 */ /* 0x000e700000000800 */
[----:B------:R-:W2:Y:S01]  /*0fc0*/  LDC.64 R2, c[0x0][0xb28] ;  /* 0x0002ca00ff027b82 */ /* 0x000ea20000000a00 */
[----:B----4-:R-:W-:-:S04]  /*0fd0*/  IMAD.HI.U32 R13, R12, R5, RZ ;  /* 0x000000050c0d7227 */ /* 0x010fc800078e00ff */
[----:B------:R-:W-:-:S04]  /*0fe0*/  IMAD.HI.U32 R5, R20, R5, RZ ;  /* 0x0000000514057227 */ /* 0x000fc800078e00ff */
[----:B---3--:R-:W-:-:S04]  /*0ff0*/  IMAD.HI.U32 R14, R11, R6, RZ ;  /* 0x000000060b0e7227 */ /* 0x008fc800078e00ff */
[C---:B------:R-:W-:Y:S01]  /*1000*/  IMAD.HI.U32 R16, R21.reuse, R6, RZ ;  /* 0x0000000615107227 */ /* 0x040fe200078e00ff */
[-C--:B------:R-:W-:Y:S02]  /*1010*/  @P2 SHF.R.U32.HI R11, RZ, R7.reuse, R14 ;  /* 0x00000007ff0b2219 */ /* 0x080fe4000001160e */
[-C--:B-1----:R-:W-:Y:S02]  /*1020*/  @P1 SHF.R.U32.HI R12, RZ, R8.reuse, R13 ;  /* 0x00000008ff0c1219 */ /* 0x082fe4000001160d */
[----:B------:R-:W-:Y:S02]  /*1030*/  SHF.R.U32.HI R5, RZ, R8, R5 ;  /* 0x00000008ff057219 */ /* 0x000fe40000011605 */
[----:B------:R-:W-:Y:S02]  /*1040*/  SHF.R.U32.HI R16, RZ, R7, R16 ;  /* 0x00000007ff107219 */ /* 0x000fe40000011610 */
[----:B------:R-:W-:Y:S01]  /*1050*/  SEL R5, R20, R5, !P1 ;  /* 0x0000000514057207 */ /* 0x000fe20004800000 */
[----:B--2---:R-:W-:Y:S01]  /*1060*/  IMAD.HI.U32 R14, R12, R2, RZ ;  /* 0x000000020c0e7227 */ /* 0x004fe200078e00ff */
[----:B------:R-:W-:-:S02]  /*1070*/  SEL R7, R21, R16, !P2 ;  /* 0x0000001015077207 */ /* 0x000fc40005000000 */
[----:B------:R-:W-:Y:S01]  /*1080*/  IADD3 R13, PT, PT, -R5, RZ, RZ ;  /* 0x000000ff050d7210 */ /* 0x000fe20007ffe1ff */
[----:B------:R-:W-:Y:S01]  /*1090*/  IMAD.HI.U32 R6, R11, R2, RZ ;  /* 0x000000020b067227 */ /* 0x000fe200078e00ff */
[----:B------:R-:W-:-:S03]  /*10a0*/  @P0 SHF.R.U32.HI R12, RZ, R3, R14 ;  /* 0x00000003ff0c0219 */ /* 0x000fc6000001160e */
[----:B------:R-:W-:Y:S01]  /*10b0*/  IMAD R13, R4, R13, R20 ;  /* 0x0000000d040d7224 */ /* 0x000fe200078e0214 */
[----:B------:R-:W-:Y:S01]  /*10c0*/  @P0 SHF.R.U32.HI R11, RZ, R3, R6 ;  /* 0x00000003ff0b0219 */ /* 0x000fe20000011606 */
[----:B------:R-:W-:-:S04]  /*10d0*/  IMAD R12, R12, R9, RZ ;  /* 0x000000090c0c7224 */ /* 0x000fc800078e02ff */
[----:B------:R-:W-:Y:S01]  /*10e0*/  IMAD R6, R11, R9, RZ ;  /* 0x000000090b067224 */ /* 0x000fe200078e02ff */
[----:B------:R-:W-:-:S04]  /*10f0*/  ISETP.GE.AND P1, PT, R5, R12, PT ;  /* 0x0000000c0500720c */ /* 0x000fc80003f26270 */
[----:B------:R-:W-:Y:S01]  /*1100*/  ISETP.GE.OR P1, PT, R7, R6, P1 ;  /* 0x000000060700720c */ /* 0x000fe20000f26670 */
[----:B------:R-:W-:-:S05]  /*1110*/  IMAD.HI.U32 R6, R5, R2, RZ ;  /* 0x0000000205067227 */ /* 0x000fca00078e00ff */
[----:B------:R-:W-:-:S04]  /*1120*/  SHF.R.U32.HI R6, RZ, R3, R6 ;  /* 0x00000003ff067219 */ /* 0x000fc80000011606 */
[----:B------:R-:W-:-:S03]  /*1130*/  SEL R6, R5, R6, !P0 ;  /* 0x0000000605067207 */ /* 0x000fc60004000000 */
[----:B------:R-:W-:Y:S01]  /*1140*/  @!P1 IMAD.HI.U32 R8, R7, R2, RZ ;  /* 0x0000000207089227 */ /* 0x000fe200078e00ff */
[----:B------:R-:W-:-:S04]  /*1150*/  IADD3 R2, PT, PT, -R6, RZ, RZ ;  /* 0x000000ff06027210 */ /* 0x000fc80007ffe1ff */
[----:B------:R-:W-:Y:S01]  /*1160*/  @!P1 SHF.R.U32.HI R8, RZ, R3, R8 ;  /* 0x00000003ff089219 */ /* 0x000fe20000011608 */
[----:B------:R-:W-:-:S03]  /*1170*/  IMAD R2, R9, R2, R5 ;  /* 0x0000000209027224 */ /* 0x000fc600078e0205 */
[----:B------:R-:W-:-:S05]  /*1180*/  @!P1 SEL R3, R7, R8, !P0 ;  /* 0x0000000807039207 */ /* 0x000fca0004000000 */
[--C-:B------:R-:W-:Y:S02]  /*1190*/  @!P1 IMAD.IADD R6, R6, 0x1, -R3.reuse ;  /* 0x0000000106069824 */ /* 0x100fe400078e0a03 */
[----:B------:R-:W-:Y:S01]  /*11a0*/  @!P1 IMAD R3, R2, R11, R3 ;  /* 0x0000000b02039224 */ /* 0x000fe200078e0203 */
[----:B------:R-:W-:Y:S01]  /*11b0*/  IADD3 R2, PT, PT, -R7, RZ, RZ ;  /* 0x000000ff07027210 */ /* 0x000fe20007ffe1ff */
[----:B------:R-:W-:Y:S02]  /*11c0*/  @!P1 IMAD R5, R6, R9, R7 ;  /* 0x0000000906059224 */ /* 0x000fe400078e0207 */
[----:B------:R-:W-:Y:S02]  /*11d0*/  @!P1 IMAD.MOV.U32 R7, RZ, RZ, R3 ;  /* 0x000000ffff079224 */ /* 0x000fe400078e0003 */
[----:B------:R-:W-:Y:S02]  /*11e0*/  IMAD R2, R10, R2, R21 ;  /* 0x000000020a027224 */ /* 0x000fe400078e0215 */
[----:B------:R-:W-:-:S02]  /*11f0*/  IMAD R20, R5, R4, R13 ;  /* 0x0000000405147224 */ /* 0x000fc400078e020d */
[----:B------:R-:W-:Y:S02]  /*1200*/  IMAD R21, R7, R10, R2 ;  /* 0x0000000a07157224 */ /* 0x000fe400078e0202 */
.L_x_15:
[----:B------:R-:W1:Y:S01]  /*1210*/  LDCU UR4, c[0x0][0xb30] ;  /* 0x00016600ff0477ac */ /* 0x000e620008000800 */
[----:B------:R-:W2:Y:S08]  /*1220*/  S2UR UR37, SR_CgaCtaId ;  /* 0x00000000002579c3 */ /* 0x000eb00000008800 */
[----:B------:R-:W3:Y:S01]  /*1230*/  LDC R40, c[0x0][0xb24] ;  /* 0x0002c900ff287b82 */ /* 0x000ee20000000800 */
[----:B-1----:R-:W-:-:S09]  /*1240*/  UISETP.NE.AND UP1, UPT, UR4, 0x1, UPT ;  /* 0x000000010400788c */ /* 0x002fd2000bf25270 */
[----:B--2---:R-:W-:Y:S05]  /*1250*/  BRA.U UP1, `(.L_x_16) ;  /* 0x0000000101407547 */ /* 0x004fea000b800000 */
[----:B------:R-:W1:Y:S08]  /*1260*/  LDC.64 R4, c[0x0][0xb10] ;  /* 0x0002c400ff047b82 */ /* 0x000e700000000a00 */
[----:B------:R-:W2:Y:S08]  /*1270*/  LDC.64 R2, c[0x0][0xb18] ;  /* 0x0002c600ff027b82 */ /* 0x000eb00000000a00 */
[----:B------:R-:W4:Y:S08]  /*1280*/  LDC R6, c[0x0][0xb20] ;  /* 0x0002c800ff067b82 */ /* 0x000f300000000800 */
[----:B------:R-:W3:Y:S01]  /*1290*/  LDC R8, c[0x0][0xb0c] ;  /* 0x0002c300ff087b82 */ /* 0x000ee20000000800 */
[----:B-1----:R-:W-:-:S05]  /*12a0*/  IMAD.HI.U32 R4, R21, R4, RZ ;  /* 0x0000000415047227 */ /* 0x002fca00078e00ff */
[----:B------:R-:W-:Y:S01]  /*12b0*/  SHF.R.U32.HI R4, RZ, R5, R4 ;  /* 0x00000005ff047219 */ /* 0x000fe20000011604 */
[----:B--2---:R-:W-:Y:S01]  /*12c0*/  IMAD.HI.U32 R3, R20, R3, RZ ;  /* 0x0000000314037227 */ /* 0x004fe200078e00ff */
[----:B------:R-:W-:-:S04]  /*12d0*/  ISETP.NE.AND P0, PT, R2, 0x1, PT ;  /* 0x000000010200780c */ /* 0x000fc80003f05270 */
[----:B----4-:R-:W-:-:S04]  /*12e0*/  SHF.R.U32.HI R3, RZ, R6, R3 ;  /* 0x00000006ff037219 */ /* 0x010fc80000011603 */
[----:B------:R-:W-:Y:S02]  /*12f0*/  SEL R3, R20, R3, !P0 ;  /* 0x0000000314037207 */ /* 0x000fe40004000000 */
[----:B---3--:R-:W-:-:S04]  /*1300*/  ISETP.NE.AND P1, PT, R8, 0x1, PT ;  /* 0x000000010800780c */ /* 0x008fc80003f25270 */
[----:B------:R-:W-:-:S05]  /*1310*/  SEL R4, R21, R4, !P1 ;  /* 0x0000000415047207 */ /* 0x000fca0004800000 */
[----:B------:R-:W-:Y:S02]  /*1320*/  IMAD.IADD R5, R3, 0x1, -R4 ;  /* 0x0000000103057824 */ /* 0x000fe400078e0a04 */
[----:B------:R-:W-:Y:S02]  /*1330*/  IMAD.IADD R3, R4, 0x1, -R3 ;  /* 0x0000000104037824 */ /* 0x000fe400078e0a03 */
[----:B------:R-:W-:Y:S02]  /*1340*/  IMAD R21, R5, R8, R21 ;  /* 0x0000000805157224 */ /* 0x000fe400078e0215 */
[----:B------:R-:W-:-:S07]  /*1350*/  IMAD R20, R3, R2, R20 ;  /* 0x0000000203147224 */ /* 0x000fce00078e0214 */
.L_x_16:
[----:B------:R-:W-:Y:S01]  /*1360*/  BAR.SYNC.DEFER_BLOCKING 0x0 ;  /* 0x0000000000007b1d */ /* 0x000fe20000010000 */
[----:B------:R-:W-:Y:S01]  /*1370*/  UISETP.NE.AND UP1, UPT, UR8, 0x2, UPT ;  /* 0x000000020800788c */ /* 0x000fe2000bf25270 */
[----:B------:R-:W-:Y:S02]  /*1380*/  ISETP.NE.OR P5, PT, R0, 0x2, !P5 ;  /* 0x000000020000780c */ /* 0x000fe40006fa5670 */
[----:B------:R-:W-:-:S06]  /*1390*/  LOP3.LUT R2, R108, 0x1f, RZ, 0xc0, !PT ;  /* 0x0000001f6c027812 */ /* 0x000fcc00078ec0ff */
[----:B------:R-:W-:Y:S05]  /*13a0*/  BRA.U UP1, `(.L_x_17) ;  /* 0x0000001101a87547 */ /* 0x000fea000b800000 */
[----:B------:R-:W1:Y:S01]  /*13b0*/  LDCU UR13, c[0x0][0x38c] ;  /* 0x00007180ff0d77ac */ /* 0x000e620008000800 */
[----:B------:R-:W2:Y:S01]  /*13c0*/  LDC R9, c[0x0][0x370] ;  /* 0x0000dc00ff097b82 */ /* 0x000ea20000000800 */
[----:B------:R-:W-:Y:S01]  /*13d0*/  PLOP3.LUT P1, PT, PT, PT, UP2, 0x80, 0x8 ;  /* 0x000000000008781c */ /* 0x000fe20003f2f028 */
[----:B------:R-:W-:Y:S01]  /*13e0*/  HFMA2 R12, -RZ, RZ, 0, 0 ;  /* 0x00000000ff0c7431 */ /* 0x000fe200000001ff */
[----:B------:R-:W-:Y:S01]  /*13f0*/  ISETP.EQ.OR P4, PT, R2, RZ, P5 ;  /* 0x000000ff0200720c */ /* 0x000fe20002f82670 */
[----:B------:R-:W-:Y:S01]  /*1400*/  IMAD.MOV.U32 R15, RZ, RZ, 0x1 ;  /* 0x00000001ff0f7424 */ /* 0x000fe200078e00ff */
[----:B------:R-:W-:Y:S01]  /*1410*/  PLOP3.LUT P1, PT, P1, PT, PT, 0x8, 0x80 ;  /* 0x000000000080781c */ /* 0x000fe20000f2e170 */
[----:B------:R-:W-:Y:S01]  /*1420*/  IMAD.MOV.U32 R14, RZ, RZ, RZ ;  /* 0x000000ffff0e7224 */ /* 0x000fe200078e00ff */
[----:B------:R-:W-:Y:S01]  /*1430*/  MOV R8, 0x1 ;  /* 0x0000000100087802 */ /* 0x000fe20000000f00 */
[----:B------:R-:W4:Y:S01]  /*1440*/  LDC R0, c[0x0][0x374] ;  /* 0x0000dd00ff007b82 */ /* 0x000f220000000800 */
[----:B------:R-:W-:Y:S01]  /*1450*/  IMAD.MOV.U32 R10, RZ, RZ, RZ ;  /* 0x000000ffff0a7224 */ /* 0x000fe200078e00ff */
[----:B------:R-:W2:Y:S01]  /*1460*/  LDCU.64 UR22, c[0x0][0x348] ;  /* 0x00006900ff1677ac */ /* 0x000ea20008000a00 */
[----:B------:R-:W-:Y:S01]  /*1470*/  UMOV UR6, URZ ;  /* 0x000000ff00067c82 */ /* 0x000fe20008000000 */
[----:B-1----:R-:W-:-:S04]  /*1480*/  UIADD3 UR5, UPT, UPT, UR13, 0x7f, URZ ;  /* 0x0000007f0d057890 */ /* 0x002fc8000fffe0ff */
[----:B------:R-:W-:-:S04]  /*1490*/  USHF.R.S32.HI UR4, URZ, 0x1f, UR5 ;  /* 0x0000001fff047899 */ /* 0x000fc80008011405 */
[----:B------:R-:W-:-:S04]  /*14a0*/  ULEA.HI UR4, UR4, UR5, URZ, 0x7 ;  /* 0x0000000504047291 */ /* 0x000fc8000f8f38ff */
[----:B------:R-:W-:Y:S02]  /*14b0*/  USHF.R.S32.HI UR15, URZ, 0x7, UR4 ;  /* 0x00000007ff0f7899 */ /* 0x000fe40008011404 */
[----:B------:R-:W-:Y:S02]  /*14c0*/  UIADD3 UR4, UPT, UPT, UR13, -0x1, URZ ;  /* 0xffffffff0d047890 */ /* 0x000fe4000fffe0ff */
[----:B------:R-:W-:Y:S02]  /*14d0*/  UISETP.LT.U32.AND UP0, UPT, UR15, 0x6, UPT ;  /* 0x000000060f00788c */ /* 0x000fe4000bf01070 */
[----:B------:R-:W-:Y:S02]  /*14e0*/  UISETP.GE.U32.AND UP1, UPT, UR4, -0xff, UPT ;  /* 0xffffff010400788c */ /* 0x000fe4000bf26070 */
[----:B------:R-:W-:Y:S02]  /*14f0*/  USEL UR14, UR15, 0x6, UP0 ;  /* 0x000000060f0e7887 */ /* 0x000fe40008000000 */
[----:B------:R-:W-:-:S02]  /*1500*/  UIADD3 UR13, UPT, UPT, UR13, 0xfe, URZ ;  /* 0x000000fe0d0d7890 */ /* 0x000fc4000fffe0ff */
[----:B------:R-:W-:Y:S02]  /*1510*/  UIADD3 UR5, UPT, UPT, UR14, -0x1, URZ ;  /* 0xffffffff0e057890 */ /* 0x000fe4000fffe0ff */
[----:B------:R-:W-:-:S03]  /*1520*/  UIADD3 UR7, UPT, UPT, UR15, -UR14, URZ ;  /* 0x8000000e0f077290 */ /* 0x000fc6000fffe0ff */
[----:B------:R-:W-:-:S04]  /*1530*/  @UP1 UIADD3 UR5, UPT, UPT, UR14, URZ, URZ ;  /* 0x000000ff0e051290 */ /* 0x000fc8000fffe0ff */
[----:B--2---:R-:W-:-:S12]  /*1540*/  UIADD3 UR5, UPT, UPT, UR5, 0x1, URZ ;  /* 0x0000000105057890 */ /* 0x004fd8000fffe0ff */
.L_x_35:
[----:B------:R-:W-:Y:S01]  /*1550*/  UISETP.NE.AND UP0, UPT, UR37, URZ, UPT ;  /* 0x000000ff2500728c */ /* 0x000fe2000bf05270 */
[----:B------:R-:W1:Y:S08]  /*1560*/  S2UR UR37, SR_CgaCtaId ;  /* 0x00000000002579c3 */ /* 0x000e700000008800 */
[----:B------:R-:W-:Y:S05]  /*1570*/  BRA.U UP0, `(.L_x_18) ;  /* 0x0000000100347547 */ /* 0x000fea000b800000 */
[----:B------:R-:W2:Y:S01]  /*1580*/  S2R R2, SR_CgaCtaId ;  /* 0x0000000000027919 */ /* 0x000ea20000008800 */
[----:B------:R-:W-:-:S04]  /*1590*/  MOV R3, 0x400 ;  /* 0x0000040000037802 */ /* 0x000fc80000000f00 */
[----:B--2---:R-:W-:Y:S02]  /*15a0*/  LEA R3, R2, R3, 0x18 ;  /* 0x0000000302037211 */ /* 0x004fe400078ec0ff */
[----:B------:R-:W-:-:S03]  /*15b0*/  SHF.L.U32 R2, R8, 0x1f, RZ ;  /* 0x0000001f08027819 */ /* 0x000fc600000006ff */
[----:B------:R-:W-:-:S04]  /*15c0*/  IMAD R3, R10, 0x8, R3 ;  /* 0x000000080a037824 */ /* 0x000fc800078e0203 */
[----:B------:R-:W2:Y:S02]  /*15d0*/  SYNCS.PHASECHK.TRANS64.TRYWAIT P0, [R3+URZ+0x100], R2 ;  /* 0x00010002030075a7 */ /* 0x000ea400080011ff */
[----:B--2---:R-:W-:Y:S05]  /*15e0*/  @!P0 BRA `(.L_x_19) ;  /* 0x0000005c00448947 */ /* 0x004fea0003800000 */
.L_x_107:
[----:B------:R-:W-:Y:S01]  /*15f0*/  VIADD R10, R10, 0x1 ;  /* 0x000000010a0a7836 */ /* 0x000fe20000000000 */
[----:B------:R2:W-:Y:S04]  /*1600*/  SYNCS.ARRIVE.TRANS64.A1T0 RZ, [R3+URZ+0xf0], RZ ;  /* 0x0000f0ff03ff79a7 */ /* 0x0005e800081000ff */
[----:B------:R-:W-:-:S04]  /*1610*/  ISETP.NE.AND P0, PT, R10, 0x2, PT ;  /* 0x000000020a00780c */ /* 0x000fc80003f05270 */
[----:B------:R-:W-:Y:S02]  /*1620*/  SEL R10, R10, RZ, P0 ;  /* 0x000000ff0a0a7207 */ /* 0x000fe40000000000 */
[----:B--2---:R-:W-:-:S04]  /*1630*/  SEL R3, RZ, 0x1, P0 ;  /* 0x00000001ff037807 */ /* 0x004fc80000000000 */
[----:B------:R-:W-:-:S07]  /*1640*/  LOP3.LUT R8, R8, R3, RZ, 0x3c, !PT ;  /* 0x0000000308087212 */ /* 0x000fce00078e3cff */
.L_x_18:
[----:B------:R-:W-:Y:S01]  /*1650*/  UMOV UR4, 0x400 ;  /* 0x0000040000047882 */ /* 0x000fe20000000000 */
[----:B------:R-:W-:Y:S01]  /*1660*/  SHF.L.U32 R2, R15, 0x1f, RZ ;  /* 0x0000001f0f027819 */ /* 0x000fe200000006ff */
[----:B-1----:R-:W-:Y:S01]  /*1670*/  ULEA UR4, UR37, UR4, 0x18 ;  /* 0x0000000425047291 */ /* 0x002fe2000f8ec0ff */
[----:B------:R-:W-:Y:S01]  /*1680*/  R2UR UR35, R21 ;  /* 0x00000000152372ca */ /* 0x000fe200000e0000 */
[----:B------:R-:W-:Y:S01]  /*1690*/  UISETP.GE.U32.AND UP0, UPT, UR13, 0xff, UPT ;  /* 0x000000ff0d00788c */ /* 0x000fe2000bf06070 */
[----:B------:R-:W-:Y:S01]  /*16a0*/  R2UR UR11, R20 ;  /* 0x00000000140b72ca */ /* 0x000fe200000e0000 */
[----:B------:R-:W-:Y:S01]  /*16b0*/  ULEA UR8, UR6, UR4, 0x3 ;  /* 0x0000000406087291 */ /* 0x000fe2000f8e18ff */
[----:B------:R-:W-:-:S08]  /*16c0*/  UMOV UR24, URZ ;  /* 0x000000ff00187c82 */ /* 0x000fd00008000000 */
[----:B------:R1:W2:Y:S01]  /*16d0*/  SYNCS.PHASECHK.TRANS64.TRYWAIT P0, [UR8+0x30], R2 ;  /* 0x00003002ff0075a7 */ /* 0x0002a20008001108 */
[----:B------:R-:W-:Y:S02]  /*16e0*/  USHF.L.U32 UR35, UR35, 0x6, URZ ;  /* 0x0000000623237899 */ /* 0x000fe400080006ff */
[----:B------:R-:W-:Y:S01]  /*16f0*/  USHF.L.U32 UR11, UR11, 0x7, URZ ;  /* 0x000000070b0b7899 */ /* 0x000fe200080006ff */
[----:B------:R-:W-:Y:S11]  /*1700*/  BRA.U !UP0, `(.L_x_20) ;  /* 0x0000000108a87547 */ /* 0x000ff6000b800000 */
[----:B------:R-:W-:Y:S01]  /*1710*/  UMOV UR16, URZ ;  /* 0x000000ff00107c82 */ /* 0x000fe20008000000 */
[----:B------:R-:W-:-:S05]  /*1720*/  UMOV UR17, UR6 ;  /* 0x0000000600117c82 */ /* 0x000fca0008000000 */
.L_x_25:
[----:B-1----:R-:W-:Y:S01]  /*1730*/  ULEA UR33, UR17, UR4, 0x3 ;  /* 0x0000000411217291 */ /* 0x002fe2000f8e18ff */
[----:B--2---:R-:W-:Y:S01]  /*1740*/  @!P5 MOV R3, 0x6000 ;  /* 0x000060000003d802 */ /* 0x004fe20000000f00 */
[----:B--2---:R-:W-:Y:S10]  /*1750*/  @P0 BRA `(.L_x_21) ;  /* 0x00000000000c0947 */ /* 0x004ff40003800000 */
[----:B------:R-:W-:-:S04]  /*1760*/  SHF.L.U32 R5, R15, 0x1f, RZ ;  /* 0x0000001f0f057819 */ /* 0x000fc800000006ff */
[----:B------:R-:W2:Y:S02]  /*1770*/  SYNCS.PHASECHK.TRANS64.TRYWAIT P0, [UR33+0x30], R5 ;  /* 0x00003005ff0075a7 */ /* 0x000ea40008001121 */
[----:B--2---:R-:W-:Y:S05]  /*1780*/  @!P0 BRA `(.L_x_22) ;  /* 0x0000005800f08947 */ /* 0x004fea0003800000 */
.L_x_21:
[----:B------:R2:W-:Y:S01]  /*1790*/  @!P5 SYNCS.ARRIVE.TRANS64 RZ, [UR33], R3 ;  /* 0x00000003ffffd9a7 */ /* 0x0005e20008000021 */
[----:B------:R-:W-:Y:S04]  /*17a0*/  BSSY.RECONVERGENT B0, `(.L_x_23) ;  /* 0x0000003000007945 */ /* 0x000fe80003800200 */
[----:B------:R-:W-:Y:S05]  /*17b0*/  @P4 BRA `(.L_x_24) ;  /* 0x0000000000044947 */ /* 0x000fea0003800000 */
[----:B------:R-:W-:Y:S05]  /*17c0*/  BPT.TRAP 0x1 ;  /* 0x000000040000795c */ /* 0x000fea0000300000 */
.L_x_24:
[----:B------:R-:W-:Y:S05]  /*17d0*/  BSYNC.RECONVERGENT B0 ;  /* 0x0000000000007941 */ /* 0x000fea0003800200 */
.L_x_23:
[----:B------:R-:W-:Y:S02]  /*17e0*/  UIADD3 UR6, UPT, UPT, UR17, 0x1, URZ ;  /* 0x0000000111067890 */ /* 0x000fe4000fffe0ff */
[----:B------:R-:W-:Y:S02]  /*17f0*/  ULEA UR32, UR17, UR4, 0xd ;  /* 0x0000000411207291 */ /* 0x000fe4000f8e68ff */
[----:B------:R-:W-:Y:S02]  /*1800*/  UISETP.NE.AND UP0, UPT, UR6, 0x6, UPT ;  /* 0x000000060600788c */ /* 0x000fe4000bf05270 */
[----:B------:R-:W-:Y:S02]  /*1810*/  UIADD3 UR26, UP1, UPT, UR22, 0x80, URZ ;  /* 0x00000080161a7890 */ /* 0x000fe4000ff3e0ff */
[----:B------:R-:W-:Y:S02]  /*1820*/  USEL UR9, URZ, 0x1, UP0 ;  /* 0x00000001ff097887 */ /* 0x000fe40008000000 */
[----:B------:R-:W-:-:S02]  /*1830*/  USEL UR6, UR6, URZ, UP0 ;  /* 0x000000ff06067287 */ /* 0x000fc40008000000 */
[----:B------:R-:W-:Y:S02]  /*1840*/  UIADD3 UR20, UP0, UPT, UR22, 0x180, URZ ;  /* 0x0000018016147890 */ /* 0x000fe4000ff1e0ff */
[----:B------:R-:W-:Y:S01]  /*1850*/  ULEA UR8, UR6, UR4, 0x3 ;  /* 0x0000000406087291 */ /* 0x000fe2000f8e18ff */
[----:B------:R-:W-:Y:S01]  /*1860*/  LOP3.LUT R15, R15, UR9, RZ, 0x3c, !PT ;  /* 0x000000090f0f7c12 */ /* 0x000fe2000f8e3cff */
[----:B------:R-:W-:Y:S02]  /*1870*/  USHF.L.U32 UR34, UR16, 0x7, URZ ;  /* 0x0000000710227899 */ /* 0x000fe400080006ff */
[----:B------:R-:W-:Y:S01]  /*1880*/  UIADD3.X UR27, UPT, UPT, URZ, UR23, URZ, UP1, !UPT ;  /* 0x00000017ff1b7290 */ /* 0x000fe20008ffe4ff */
[----:B-1----:R-:W-:Y:S01]  /*1890*/  SHF.L.U32 R2, R15, 0x1f, RZ ;  /* 0x0000001f0f027819 */ /* 0x002fe200000006ff */
[----:B------:R-:W-:Y:S02]  /*18a0*/  UIADD3 UR32, UPT, UPT, UR32, 0x4400, URZ ;  /* 0x0000440020207890 */ /* 0x000fe4000fffe0ff */
[----:B------:R-:W-:Y:S01]  /*18b0*/  UIADD3.X UR21, UPT, UPT, URZ, UR23, URZ, UP0, !UPT ;  /* 0x00000017ff157290 */ /* 0x000fe200087fe4ff */
[----:B------:R1:W1:Y:S01]  /*18c0*/  SYNCS.PHASECHK.TRANS64.TRYWAIT P0, [UR8+0x30], R2 ;  /* 0x00003002ff0075a7 */ /* 0x0002620008001108 */
[----:B------:R-:W-:Y:S01]  /*18d0*/  ULEA UR8, UR17, UR4, 0xe ;  /* 0x0000000411087291 */ /* 0x000fe2000f8e70ff */
[----:B------:R-:W-:Y:S01]  /*18e0*/  UMOV UR18, 0x0 ;  /* 0x0000000000127882 */ /* 0x000fe20000000000 */
[----:B------:R-:W-:-:S02]  /*18f0*/  UMOV UR19, 0x10000000 ;  /* 0x1000000000137882 */ /* 0x000fc40000000000 */
[----:B------:R-:W-:Y:S01]  /*1900*/  UIADD3 UR8, UPT, UPT, UR8, 0x10400, URZ ;  /* 0x0001040008087890 */ /* 0x000fe2000fffe0ff */
[----:B------:R1:W-:Y:S01]  /*1910*/  UTMALDG.3D [UR32], [UR26], desc[UR18] ;  /* 0x000012201a0075b4 */ /* 0x0003e20008011000 */
[----:B------:R-:W-:Y:S01]  /*1920*/  UMOV UR12, UR36 ;  /* 0x00000024000c7c82 */ /* 0x000fe20008000000 */
[----:B------:R-:W-:Y:S01]  /*1930*/  UMOV UR9, UR33 ;  /* 0x0000002100097c82 */ /* 0x000fe20008000000 */
[----:B------:R-:W-:Y:S01]  /*1940*/  UMOV UR10, UR34 ;  /* 0x00000022000a7c82 */ /* 0x000fe20008000000 */
[----:B------:R-:W-:Y:S01]  /*1950*/  UIADD3 UR16, UPT, UPT, UR16, 0x1, URZ ;  /* 0x0000000110107890 */ /* 0x000fe2000fffe0ff */
[----:B------:R-:W-:Y:S01]  /*1960*/  UMOV UR24, UR5 ;  /* 0x0000000500187c82 */ /* 0x000fe20008000000 */
[----:B------:R-:W-:Y:S02]  /*1970*/  UMOV UR17, UR6 ;  /* 0x0000000600117c82 */ /* 0x000fe40008000000 */
[----:B------:R1:W-:Y:S01]  /*1980*/  UTMALDG.3D [UR8], [UR20], desc[UR18] ;  /* 0x00001208140075b4 */ /* 0x0003e20008011000 */
[----:B------:R-:W-:-:S09]  /*1990*/  UISETP.NE.AND UP0, UPT, UR16, UR5, UPT ;  /* 0x000000051000728c */ /* 0x000fd2000bf05270 */
[----:B------:R-:W-:Y:S05]  /*19a0*/  BRA.U UP0, `(.L_x_25) ;  /* 0xfffffffd00607547 */ /* 0x000fea000b83ffff */
.L_x_20:
[----:B-1----:R-:W-:Y:S01]  /*19b0*/  ULEA UR8, UR6, UR4, 0x3 ;  /* 0x0000000406087291 */ /* 0x002fe2000f8e18ff */
[----:B------:R-:W-:Y:S01]  /*19c0*/  SHF.L.U32 R2, R15, 0x1f, RZ ;  /* 0x0000001f0f027819 */ /* 0x000fe200000006ff */
[----:B------:R-:W-:Y:S01]  /*19d0*/  @!P1 SYNCS.ARRIVE.TRANS64.A1T0 RZ, [UR4+0x88], RZ ;  /* 0x000088ffffff99a7 */ /* 0x000fe20008100004 */
[----:B------:R-:W-:-:S06]  /*19e0*/  UISETP.GT.AND UP0, UPT, UR15, UR14, UPT ;  /* 0x0000000e0f00728c */ /* 0x000fcc000bf04270 */
[----:B--2---:R1:W2:Y:S03]  /*19f0*/  SYNCS.PHASECHK.TRANS64.TRYWAIT P0, [UR8+0x30], R2 ;  /* 0x00003002ff0075a7 */ /* 0x0042a60008001108 */
[----:B------:R-:W-:Y:S05]  /*1a00*/  BRA.U !UP0, `(.L_x_26) ;  /* 0x0000000108ac7547 */ /* 0x000fea000b800000 */
[----:B------:R-:W-:Y:S01]  /*1a10*/  UIADD3 UR21, UPT, UPT, UR7, UR24, URZ ;  /* 0x0000001807157290 */ /* 0x000fe2000fffe0ff */
[----:B------:R-:W-:-:S11]  /*1a20*/  UMOV UR25, UR6 ;  /* 0x0000000600197c82 */ /* 0x000fd60008000000 */
.L_x_31:
[----:B-1----:R-:W-:Y:S01]  /*1a30*/  ULEA UR17, UR25, UR4, 0x3 ;  /* 0x0000000419117291 */ /* 0x002fe2000f8e18ff */
[----:B--2---:R-:W-:Y:S01]  /*1a40*/  @!P5 MOV R3, 0x6000 ;  /* 0x000060000003d802 */ /* 0x004fe20000000f00 */
[----:B--2---:R-:W-:Y:S10]  /*1a50*/  @P0 BRA `(.L_x_27) ;  /* 0x00000000000c0947 */ /* 0x004ff40003800000 */
[----:B------:R-:W-:-:S04]  /*1a60*/  SHF.L.U32 R5, R15, 0x1f, RZ ;  /* 0x0000001f0f057819 */ /* 0x000fc800000006ff */
[----:B------:R-:W2:Y:S02]  /*1a70*/  SYNCS.PHASECHK.TRANS64.TRYWAIT P0, [UR17+0x30], R5 ;  /* 0x00003005ff0075a7 */ /* 0x000ea40008001111 */
[----:B--2---:R-:W-:Y:S05]  /*1a80*/  @!P0 BRA `(.L_x_28) ;  /* 0x0000005800488947 */ /* 0x004fea0003800000 */
.L_x_27:
[----:B------:R2:W-:Y:S01]  /*1a90*/  @!P5 SYNCS.ARRIVE.TRANS64 RZ, [UR17], R3 ;  /* 0x00000003ffffd9a7 */ /* 0x0005e20008000011 */
[----:B------:R-:W-:Y:S04]  /*1aa0*/  BSSY.RECONVERGENT B0, `(.L_x_29) ;  /* 0x0000003000007945 */ /* 0x000fe80003800200 */
[----:B------:R-:W-:Y:S05]  /*1ab0*/  @P4 BRA `(.L_x_30) ;  /* 0x0000000000044947 */ /* 0x000fea0003800000 */
[----:B------:R-:W-:Y:S05]  /*1ac0*/  BPT.TRAP 0x1 ;  /* 0x000000040000795c */ /* 0x000fea0000300000 */
.L_x_30:
[----:B------:R-:W-:Y:S05]  /*1ad0*/  BSYNC.RECONVERGENT B0 ;  /* 0x0000000000007941 */ /* 0x000fea0003800200 */
.L_x_29:
        /* <DEDUP_REMOVED lines=10> */
[----:B------:R-:W-:Y:S01]  /*1b80*/  UIADD3 UR16, UPT, UPT, UR16, 0x4400, URZ ;  /* 0x0000440010107890 */ /* 0x000fe2000fffe0ff */
[----:B-1----:R-:W-:Y:S01]  /*1b90*/  SHF.L.U32 R2, R15, 0x1f, RZ ;  /* 0x0000001f0f027819 */ /* 0x002fe200000006ff */
[----:B------:R-:W-:Y:S02]  /*1ba0*/  UIADD3.X UR31, UPT, UPT, URZ, UR23, URZ, UP1, !UPT ;  /* 0x00000017ff1f7290 */ /* 0x000fe40008ffe4ff */
[----:B------:R-:W-:Y:S01]  /*1bb0*/  UIADD3.X UR29, UPT, UPT, URZ, UR23, URZ, UP0, !UPT ;  /* 0x00000017ff1d7290 */ /* 0x000fe200087fe4ff */
[----:B------:R1:W1:Y:S01]  /*1bc0*/  SYNCS.PHASECHK.TRANS64.TRYWAIT P0, [UR8+0x30], R2 ;  /* 0x00003002ff0075a7 */ /* 0x0002620008001108 */
[----:B------:R-:W-:Y:S01]  /*1bd0*/  ULEA UR8, UR25, UR4, 0xe ;  /* 0x0000000419087291 */ /* 0x000fe2000f8e70ff */
[----:B------:R-:W-:Y:S01]  /*1be0*/  UMOV UR26, 0x0 ;  /* 0x00000000001a7882 */ /* 0x000fe20000000000 */
[----:B------:R-:W-:-:S02]  /*1bf0*/  UMOV UR27, 0x10000000 ;  /* 0x10000000001b7882 */ /* 0x000fc40000000000 */
[----:B------:R-:W-:Y:S01]  /*1c00*/  UIADD3 UR8, UPT, UPT, UR8, 0x10400, URZ ;  /* 0x0001040008087890 */ /* 0x000fe2000fffe0ff */
[----:B------:R-:W-:Y:S01]  /*1c10*/  UMOV UR19, UR35 ;  /* 0x0000002300137c82 */ /* 0x000fe20008000000 */
[----:B------:R-:W-:Y:S01]  /*1c20*/  UMOV UR20, UR36 ;  /* 0x0000002400147c82 */ /* 0x000fe20008000000 */
[----:B------:R-:W-:Y:S01]  /*1c30*/  UMOV UR12, UR36 ;  /* 0x00000024000c7c82 */ /* 0x000fe20008000000 */
[----:B------:R-:W-:Y:S01]  /*1c40*/  UMOV UR9, UR17 ;  /* 0x0000001100097c82 */ /* 0x000fe20008000000 */
[----:B------:R-:W-:Y:S01]  /*1c50*/  UMOV UR10, UR18 ;  /* 0x00000012000a7c82 */ /* 0x000fe20008000000 */
[----:B------:R1:W-:Y:S01]  /*1c60*/  UTMALDG.3D [UR16], [UR30], desc[UR26] ;  /* 0x00001a101e0075b4 */ /* 0x0003e20008011000 */
[----:B------:R-:W-:Y:S01]  /*1c70*/  UIADD3 UR24, UPT, UPT, UR24, 0x1, URZ ;  /* 0x0000000118187890 */ /* 0x000fe2000fffe0ff */
[----:B------:R-:W-:-:S03]  /*1c80*/  UMOV UR25, UR6 ;  /* 0x0000000600197c82 */ /* 0x000fc60008000000 */
[----:B------:R-:W-:Y:S01]  /*1c90*/  UISETP.NE.AND UP0, UPT, UR24, UR21, UPT ;  /* 0x000000151800728c */ /* 0x000fe2000bf05270 */
[----:B------:R1:W-:Y:S08]  /*1ca0*/  UTMALDG.3D [UR8], [UR28], desc[UR26] ;  /* 0x00001a081c0075b4 */ /* 0x0003f00008011000 */
[----:B------:R-:W-:Y:S05]  /*1cb0*/  BRA.U UP0, `(.L_x_31) ;  /* 0xfffffffd005c7547 */ /* 0x000fea000b83ffff */
.L_x_26:
[----:B-1----:R-:W-:Y:S01]  /*1cc0*/  LEA R2, R14, UR4, 0x3 ;  /* 0x000000040e027c11 */ /* 0x002fe2000f8e18ff */
[----:B------:R-:W-:Y:S01]  /*1cd0*/  NOP ;  /* 0x0000000000007918 */ /* 0x000fe20000000000 */
[----:B--2---:R-:W-:Y:S02]  /*1ce0*/  SHF.L.U32 R3, R12, 0x1f, RZ ;  /* 0x0000001f0c037819 */ /* 0x004fe400000006ff */
[----:B------:R-:W-:Y:S02]  /*1cf0*/  LEA R4, R14, UR4, 0x4 ;  /* 0x000000040e047c11 */ /* 0x000fe4000f8e20ff */
[----:B------:R-:W1:Y:S02]  /*1d00*/  SYNCS.PHASECHK.TRANS64.TRYWAIT P0, [R2+URZ+0x90], R3 ;  /* 0x00009003020075a7 */ /* 0x000e6400080011ff */
[----:B-1----:R-:W-:Y:S05]  /*1d10*/  @!P0 BRA `(.L_x_32) ;  /* 0x0000005400bc8947 */ /* 0x002fea0003800000 */
.L_x_110:
[----:B------:R-:W2:Y:S01]  /*1d20*/  LDS.128 R4, [R4+0x120] ;  /* 0x0001200004047984 */ /* 0x000ea20000000c00 */
[----:B---3--:R-:W-:Y:S01]  /*1d30*/  ISETP.GE.AND P0, PT, R40, 0x1, PT ;  /* 0x000000012800780c */ /* 0x008fe20003f06270 */
[----:B-1----:R-:W-:Y:S01]  /*1d40*/  VIADD R2, R2, 0xa0 ;  /* 0x000000a002027836 */ /* 0x002fe20000000000 */
[----:B------:R-:W-:Y:S01]  /*1d50*/  @!PT LDS RZ, [RZ] ;  /* 0x00000000fffff984 */ /* 0x000fe20000000800 */
[----:B------:R-:W-:Y:S01]  /*1d60*/  @!PT LDS RZ, [RZ] ;  /* 0x00000000fffff984 */ /* 0x000fe20000000800 */
[----:B------:R-:W-:Y:S01]  /*1d70*/  @!PT LDS RZ, [RZ] ;  /* 0x00000000fffff984 */ /* 0x000fe20000000800 */
[----:B------:R-:W-:Y:S01]  /*1d80*/  @!PT LDS RZ, [RZ] ;  /* 0x00000000fffff984 */ /* 0x000fe20000000800 */
[----:B------:R1:W-:Y:S06]  /*1d90*/  MEMBAR.ALL.CTA ;  /* 0x0000000000007992 */ /* 0x0003ec0000008000 */
[----:B-1----:R-:W1:Y:S01]  /*1da0*/  FENCE.VIEW.ASYNC.S ;  /* 0x00000000000073c6 */ /* 0x002e620000000000 */
[----:B------:R-:W-:-:S04]  /*1db0*/  PRMT R2, RZ, 0x654, R2 ;  /* 0x00000654ff027816 */ /* 0x000fc80000000002 */
[----:B-1----:R1:W-:Y:S01]  /*1dc0*/  SYNCS.ARRIVE.TRANS64.RED.A1T0 RZ, [R2+URZ], RZ ;  /* 0x000000ff02ff79a7 */ /* 0x0023e200081004ff */
[----:B--2---:R-:W-:-:S13]  /*1dd0*/  LOP3.LUT P2, RZ, R6, 0x1, RZ, 0xc0, !PT ;  /* 0x0000000106ff7812 */ /* 0x004fda000784c0ff */
[----:B------:R-:W-:Y:S01]  /*1de0*/  @P2 SHF.R.U32.HI R3, RZ, 0x10, R5 ;  /* 0x00000010ff032819 */ /* 0x000fe20000011605 */
[----:B------:R-:W-:Y:S01]  /*1df0*/  VOTEU.ANY UP0, P2 ;  /* 0x0000000000ff7886 */ /* 0x000fe20001000100 */
[----:B------:R-:W-:Y:S02]  /*1e00*/  @P2 MOV R13, R4 ;  /* 0x00000004000d2202 */ /* 0x000fe40000000f00 */
[----:B------:R-:W-:Y:S02]  /*1e10*/  @P2 R2UR.BROADCAST UR8, R3 ;  /* 0x00000000030822ca */ /* 0x000fe400008e0000 */
[----:B------:R-:W-:-:S11]  /*1e20*/  @P2 LOP3.LUT R11, R5, 0xffff, RZ, 0xc0, !PT ;  /* 0x0000ffff050b2812 */ /* 0x000fd600078ec0ff */
[----:B------:R-:W-:Y:S01]  /*1e30*/  @UP0 UMOV UR36, UR8 ;  /* 0x0000000800240c82 */ /* 0x000fe20008000000 */
[----:B-1----:R-:W-:Y:S05]  /*1e40*/  @!P0 BRA `(.L_x_33) ;  /* 0x0000000000b88947 */ /* 0x002fea0003800000 */
[----:B------:R-:W4:Y:S01]  /*1e50*/  LDC.64 R4, c[0x0][0xb18] ;  /* 0x0002c600ff047b82 */ /* 0x000f220000000a00 */
[----:B------:R-:W-:-:S07]  /*1e60*/  ISETP.NE.AND P3, PT, R40, 0x1, PT ;  /* 0x000000012800780c */ /* 0x000fce0003f65270 */
[----:B------:R-:W1:Y:S08]  /*1e70*/  LDC.64 R6, c[0x0][0xb10] ;  /* 0x0002c400ff067b82 */ /* 0x000e700000000a00 */
[----:B------:R-:W2:Y:S08]  /*1e80*/  LDC R16, c[0x0][0xb20] ;  /* 0x0002c800ff107b82 */ /* 0x000eb00000000800 */
[----:B------:R-:W3:Y:S01]  /*1e90*/  LDC R18, c[0x0][0xb0c] ;  /* 0x0002c300ff127b82 */ /* 0x000ee20000000800 */
[----:B----4-:R-:W-:Y:S01]  /*1ea0*/  IMAD.HI.U32 R17, R0, R5, RZ ;  /* 0x0000000500117227 */ /* 0x010fe200078e00ff */
[----:B------:R-:W-:-:S03]  /*1eb0*/  ISETP.NE.AND P0, PT, R4, 0x1, PT ;  /* 0x000000010400780c */ /* 0x000fc60003f05270 */
[----:B------:R-:W-:-:S03]  /*1ec0*/  IMAD.HI.U32 R5, R11, R5, RZ ;  /* 0x000000050b057227 */ /* 0x000fc600078e00ff */
[----:B------:R-:W4:Y:S01]  /*1ed0*/  LDC.64 R2, c[0x0][0xb28] ;  /* 0x0002ca00ff027b82 */ /* 0x000f220000000a00 */
[----:B-1----:R-:W-:-:S04]  /*1ee0*/  IMAD.HI.U32 R20, R9, R6, RZ ;  /* 0x0000000609147227 */ /* 0x002fc800078e00ff */
[----:B------:R-:W-:Y:S01]  /*1ef0*/  IMAD.HI.U32 R22, R13, R6, RZ ;  /* 0x000000060d167227 */ /* 0x000fe200078e00ff */
[----:B------:R-:W-:Y:S02]  /*1f00*/  SHF.R.U32.HI R20, RZ, R7, R20 ;  /* 0x00000007ff147219 */ /* 0x000fe40000011614 */
[-C--:B--2---:R-:W-:Y:S02]  /*1f10*/  SHF.R.U32.HI R17, RZ, R16.reuse, R17 ;  /* 0x00000010ff117219 */ /* 0x084fe40000011611 */
[----:B------:R-:W-:Y:S02]  /*1f20*/  SHF.R.U32.HI R16, RZ, R16, R5 ;  /* 0x00000010ff107219 */ /* 0x000fe40000011605 */
[----:B------:R-:W-:Y:S02]  /*1f30*/  SEL R17, R0, R17, !P0 ;  /* 0x0000001100117207 */ /* 0x000fe40004000000 */
[----:B------:R-:W-:Y:S02]  /*1f40*/  SHF.R.U32.HI R22, RZ, R7, R22 ;  /* 0x00000007ff167219 */ /* 0x000fe40000011616 */
[----:B---3--:R-:W-:-:S02]  /*1f50*/  ISETP.NE.AND P1, PT, R18, 0x1, PT ;  /* 0x000000011200780c */ /* 0x008fc40003f25270 */
[----:B------:R-:W-:Y:S02]  /*1f60*/  SEL R5, R11, R16, !P0 ;  /* 0x000000100b057207 */ /* 0x000fe40004000000 */
[----:B------:R-:W-:Y:S02]  /*1f70*/  SEL R19, R9, R20, !P1 ;  /* 0x0000001409137207 */ /* 0x000fe40004800000 */
[----:B------:R-:W-:Y:S01]  /*1f80*/  SEL R7, R13, R22, !P1 ;  /* 0x000000160d077207 */ /* 0x000fe20004800000 */
[----:B----4-:R-:W-:-:S04]  /*1f90*/  IMAD.HI.U32 R20, R17, R2, RZ ;  /* 0x0000000211147227 */ /* 0x010fc800078e00ff */
[----:B------:R-:W-:Y:S01]  /*1fa0*/  IMAD.HI.U32 R6, R19, R2, RZ ;  /* 0x0000000213067227 */ /* 0x000fe200078e00ff */
[----:B------:R-:W-:-:S04]  /*1fb0*/  @P3 SHF.R.U32.HI R17, RZ, R3, R20 ;  /* 0x00000003ff113219 */ /* 0x000fc80000011614 */
        /* <DEDUP_REMOVED lines=8> */
[----:B------:R-:W-:-:S04]  /*2040*/  @!P0 IMAD.HI.U32 R16, R7, R2, RZ ;  /* 0x0000000207108227 */ /* 0x000fc800078e00ff */
[----:B------:R-:W-:Y:S01]  /*2050*/  IMAD.MOV R2, RZ, RZ, -R6 ;  /* 0x000000ffff027224 */ /* 0x000fe200078e0a06 */
[----:B------:R-:W-:-:S03]  /*2060*/  @!P0 SHF.R.U32.HI R16, RZ, R3, R16 ;  /* 0x00000003ff108219 */ /* 0x000fc60000011610 */
[----:B------:R-:W-:Y:S01]  /*2070*/  IMAD R2, R40, R2, R5 ;  /* 0x0000000228027224 */ /* 0x000fe200078e0205 */
[----:B------:R-:W-:Y:S02]  /*2080*/  @!P0 SEL R3, R7, R16, !P3 ;  /* 0x0000001007038207 */ /* 0x000fe40005800000 */
[----:B------:R-:W-:-:S03]  /*2090*/  IADD3 R16, PT, PT, -R5, RZ, RZ ;  /* 0x000000ff05107210 */ /* 0x000fc60007ffe1ff */
[--C-:B------:R-:W-:Y:S02]  /*20a0*/  @!P0 IMAD.IADD R6, R6, 0x1, -R3.reuse ;  /* 0x0000000106068824 */ /* 0x100fe400078e0a03 */
[----:B------:R-:W-:Y:S01]  /*20b0*/  @!P0 IMAD R3, R2, R19, R3 ;  /* 0x0000001302038224 */ /* 0x000fe200078e0203 */
[----:B------:R-:W-:Y:S01]  /*20c0*/  IADD3 R2, PT, PT, -R7, RZ, RZ ;  /* 0x000000ff07027210 */ /* 0x000fe20007ffe1ff */
[----:B------:R-:W-:Y:S02]  /*20d0*/  @!P0 IMAD R5, R40, R6, R7 ;  /* 0x0000000628058224 */ /* 0x000fe400078e0207 */
[----:B------:R-:W-:Y:S02]  /*20e0*/  IMAD R11, R4, R16, R11 ;  /* 0x00000010040b7224 */ /* 0x000fe400078e020b */
[----:B------:R-:W-:Y:S02]  /*20f0*/  @!P0 IMAD.MOV.U32 R7, RZ, RZ, R3 ;  /* 0x000000ffff078224 */ /* 0x000fe400078e0003 */
[----:B------:R-:W-:-:S02]  /*2100*/  IMAD R2, R18, R2, R13 ;  /* 0x0000000212027224 */ /* 0x000fc400078e020d */
[----:B------:R-:W-:Y:S02]  /*2110*/  IMAD R11, R5, R4, R11 ;  /* 0x00000004050b7224 */ /* 0x000fe400078e020b */
[----:B------:R-:W-:Y:S02]  /*2120*/  IMAD R13, R7, R18, R2 ;  /* 0x00000012070d7224 */ /* 0x000fe400078e0202 */
.L_x_33:
[----:B------:R-:W1:Y:S02]  /*2130*/  LDCU UR8, c[0x0][0xb30] ;  /* 0x00016600ff0877ac */ /* 0x000e640008000800 */
[----:B-1----:R-:W-:-:S09]  /*2140*/  UISETP.NE.AND UP0, UPT, UR8, 0x1, UPT ;  /* 0x000000010800788c */ /* 0x002fd2000bf05270 */
[----:B------:R-:W-:Y:S05]  /*2150*/  BRA.U UP0, `(.L_x_34) ;  /* 0x0000000100407547 */ /* 0x000fea000b800000 */
[----:B------:R-:W1:Y:S08]  /*2160*/  LDC.64 R4, c[0x0][0xb10] ;  /* 0x0002c400ff047b82 */ /* 0x000e700000000a00 */
[----:B------:R-:W2:Y:S08]  /*2170*/  LDC.64 R2, c[0x0][0xb18] ;  /* 0x0002c600ff027b82 */ /* 0x000eb00000000a00 */
[----:B------:R-:W3:Y:S08]  /*2180*/  LDC R6, c[0x0][0xb20] ;  /* 0x0002c800ff067b82 */ /* 0x000ef00000000800 */
[----:B------:R-:W4:Y:S01]  /*2190*/  LDC R16, c[0x0][0xb0c] ;  /* 0x0002c300ff107b82 */ /* 0x000f220000000800 */
[----:B-1----:R-:W-:-:S05]  /*21a0*/  IMAD.HI.U32 R4, R13, R4, RZ ;  /* 0x000000040d047227 */ /* 0x002fca00078e00ff */
[----:B------:R-:W-:Y:S01]  /*21b0*/  SHF.R.U32.HI R4, RZ, R5, R4 ;  /* 0x00000005ff047219 */ /* 0x000fe20000011604 */
[----:B--2---:R-:W-:Y:S01]  /*21c0*/  IMAD.HI.U32 R3, R11, R3, RZ ;  /* 0x000000030b037227 */ /* 0x004fe200078e00ff */
[----:B------:R-:W-:-:S04]  /*21d0*/  ISETP.NE.AND P0, PT, R2, 0x1, PT ;  /* 0x000000010200780c */ /* 0x000fc80003f05270 */
[----:B---3--:R-:W-:-:S04]  /*21e0*/  SHF.R.U32.HI R6, RZ, R6, R3 ;  /* 0x00000006ff067219 */ /* 0x008fc80000011603 */
[----:B------:R-:W-:Y:S02]  /*21f0*/  SEL R3, R11, R6, !P0 ;  /* 0x000000060b037207 */ /* 0x000fe40004000000 */
[----:B----4-:R-:W-:-:S04]  /*2200*/  ISETP.NE.AND P1, PT, R16, 0x1, PT ;  /* 0x000000011000780c */ /* 0x010fc80003f25270 */
[----:B------:R-:W-:-:S05]  /*2210*/  SEL R4, R13, R4, !P1 ;  /* 0x000000040d047207 */ /* 0x000fca0004800000 */
[----:B------:R-:W-:Y:S02]  /*2220*/  IMAD.IADD R5, R3, 0x1, -R4 ;  /* 0x0000000103057824 */ /* 0x000fe400078e0a04 */
[----:B------:R-:W-:Y:S02]  /*2230*/  IMAD.IADD R3, R4, 0x1, -R3 ;  /* 0x0000000104037824 */ /* 0x000fe400078e0a03 */
[----:B------:R-:W-:Y:S02]  /*2240*/  IMAD R13, R5, R16, R13 ;  /* 0x00000010050d7224 */ /* 0x000fe400078e020d */
[----:B------:R-:W-:-:S07]  /*2250*/  IMAD R11, R3, R2, R11 ;  /* 0x00000002030b7224 */ /* 0x000fce00078e020b */
.L_x_34:
[----:B------:R-:W-:Y:S01]  /*2260*/  VIADD R14, R14, 0x1 ;  /* 0x000000010e0e7836 */ /* 0x000fe20000000000 */
[----:B------:R-:W-:Y:S01]  /*2270*/  PLOP3.LUT P1, PT, PT, PT, PT, 0x80, 0x8 ;  /* 0x000000000008781c */ /* 0x000fe20003f2f070 */
[----:B------:R-:W-:Y:S02]  /*2280*/  IMAD.IADD R21, R13, 0x1, R96 ;  /* 0x000000010d157824 */ /* 0x000fe400078e0260 */
[----:B------:R-:W-:Y:S01]  /*2290*/  IMAD.IADD R20, R11, 0x1, R94 ;  /* 0x000000010b147824 */ /* 0x000fe200078e025e */
[----:B------:R-:W-:-:S04]  /*22a0*/  ISETP.NE.AND P0, PT, R14, 0x2, PT ;  /* 0x000000020e00780c */ /* 0x000fc80003f05270 */
[----:B------:R-:W-:Y:S02]  /*22b0*/  SEL R3, RZ, 0x1, P0 ;  /* 0x00000001ff037807 */ /* 0x000fe40000000000 */
[----:B------:R-:W-:Y:S02]  /*22c0*/  SEL R14, R14, RZ, P0 ;  /* 0x000000ff0e0e7207 */ /* 0x000fe40000000000 */
[----:B------:R-:W-:Y:S01]  /*22d0*/  LOP3.LUT R12, R12, R3, RZ, 0x3c, !PT ;  /* 0x000000030c0c7212 */ /* 0x000fe200078e3cff */
[----:B------:R-:W-:Y:S06]  /*22e0*/  @P2 BRA `(.L_x_35) ;  /* 0xfffffff000982947 */ /* 0x000fec000383ffff */
[----:B------:R-:W-:Y:S01]  /*22f0*/  UIADD3 UR4, UPT, UPT, UR4, 0x30, URZ ;  /* 0x0000003004047890 */ /* 0x000fe2000fffe0ff */
[----:B------:R-:W-:-:S03]  /*2300*/  SHF.L.U32 R3, R15, 0x1f, RZ ;  /* 0x0000001f0f037819 */ /* 0x000fc600000006ff */
[----:B------:R-:W-:-:S09]  /*2310*/  ULEA UR5, UR6, UR4, 0x3 ;  /* 0x0000000406057291 */ /* 0x000fd2000f8e18ff */
[----:B------:R-:W1:Y:S02]  /*2320*/  SYNCS.PHASECHK.TRANS64.TRYWAIT P0, [UR5], R3 ;  /* 0x00000003ff0075a7 */ /* 0x000e640008001105 */
[----:B-1----:R-:W-:Y:S05]  /*2330*/  @!P0 BRA `(.L_x_36) ;  /* 0x0000005000488947 */ /* 0x002fea0003800000 */
.L_x_112:
[----:B------:R-:W-:-:S04]  /*2340*/  UIADD3 UR6, UPT, UPT, UR6, 0x1, URZ ;  /* 0x0000000106067890 */ /* 0x000fc8000fffe0ff */
[----:B------:R-:W-:-:S04]  /*2350*/  UISETP.NE.AND UP0, UPT, UR6, 0x6, UPT ;  /* 0x000000060600788c */ /* 0x000fc8000bf05270 */
[----:B------:R-:W-:Y:S02]  /*2360*/  USEL UR7, URZ, 0x1, UP0 ;  /* 0x00000001ff077887 */ /* 0x000fe40008000000 */
[----:B------:R-:W-:-:S04]  /*2370*/  USEL UR6, UR6, URZ, UP0 ;  /* 0x000000ff06067287 */ /* 0x000fc80008000000 */
[----:B------:R-:W-:Y:S01]  /*2380*/  ULEA UR5, UR6, UR4, 0x3 ;  /* 0x0000000406057291 */ /* 0x000fe2000f8e18ff */
[----:B------:R-:W-:-:S04]  /*2390*/  LOP3.LUT R2, R15, UR7, RZ, 0x3c, !PT ;  /* 0x000000070f027c12 */ /* 0x000fc8000f8e3cff */
[----:B-1----:R-:W-:-:S04]  /*23a0*/  SHF.L.U32 R3, R2, 0x1f, RZ ;  /* 0x0000001f02037819 */ /* 0x002fc800000006ff */
[----:B------:R-:W1:Y:S02]  /*23b0*/  SYNCS.PHASECHK.TRANS64.TRYWAIT P0, [UR5], R3 ;  /* 0x00000003ff0075a7 */ /* 0x000e640008001105 */
[----:B-1----:R-:W-:Y:S05]  /*23c0*/  @!P0 BRA `(.L_x_37) ;  /* 0x00000050003c8947 */ /* 0x002fea0003800000 */
.L_x_114:
        /* <DEDUP_REMOVED lines=9> */
.L_x_116:
        /* <DEDUP_REMOVED lines=9> */
.L_x_118:
        /* <DEDUP_REMOVED lines=9> */
.L_x_120:
[----:B------:R-:W-:-:S04]  /*2580*/  UIADD3 UR6, UPT, UPT, UR6, 0x1, URZ ;  /* 0x0000000106067890 */ /* 0x000fc8000fffe0ff */
[----:B------:R-:W-:-:S04]  /*2590*/  UISETP.NE.AND UP0, UPT, UR6, 0x6, UPT ;  /* 0x000000060600788c */ /* 0x000fc8000bf05270 */
[----:B------:R-:W-:Y:S02]  /*25a0*/  USEL UR5, URZ, 0x1, UP0 ;  /* 0x00000001ff057887 */ /* 0x000fe40008000000 */
[----:B------:R-:W-:-:S04]  /*25b0*/  USEL UR6, UR6, URZ, UP0 ;  /* 0x000000ff06067287 */ /* 0x000fc80008000000 */
[----:B------:R-:W-:Y:S01]  /*25c0*/  ULEA UR6, UR6, UR4, 0x3 ;  /* 0x0000000406067291 */ /* 0x000fe2000f8e18ff */
[----:B-1----:R-:W-:-:S04]  /*25d0*/  LOP3.LUT R3, R2, UR5, RZ, 0x3c, !PT ;  /* 0x0000000502037c12 */ /* 0x002fc8000f8e3cff */
[----:B------:R-:W-:Y:S01]  /*25e0*/  SHF.L.U32 R3, R3, 0x1f, RZ ;  /* 0x0000001f03037819 */ /* 0x000fe200000006ff */
[----:B----4-:R-:W-:-:S07]  /*25f0*/  IMAD.U32 R0, RZ, RZ, UR6 ;  /* 0x00000006ff007e24 */ /* 0x010fce000f8e00ff */
.L_x_41:
[----:B-1----:R1:W2:Y:S02]  /*2600*/  SYNCS.PHASECHK.TRANS64.TRYWAIT P0, [R0+URZ], R3 ;  /* 0x00000003000075a7 */ /* 0x0022a400080011ff */
[----:B--2---:R-:W-:Y:S05]  /*2610*/  @!P0 NANOSLEEP.SYNCS 0x989680 ;  /* 0x009896800000895d */ /* 0x004fea0003900000 */
[----:B------:R-:W2:Y:S02]  /*2620*/  @!P0 SYNCS.PHASECHK.TRANS64 P0, [R0+URZ], R3 ;  /* 0x00000003000085a7 */ /* 0x000ea400080010ff */
[----:B--2---:R-:W-:Y:S05]  /*2630*/  @P0 EXIT ;  /* 0x000000000000094d */ /* 0x004fea0003800000 */
[----:B------:R-:W-:Y:S05]  /*2640*/  BRA `(.L_x_41) ;  /* 0xfffffffc00ec7947 */ /* 0x000fea000383ffff */
.L_x_17:
[----:B------:R-:W-:-:S04]  /*2650*/  UISETP.NE.AND UP1, UPT, UR37, URZ, UPT ;  /* 0x000000ff2500728c */ /* 0x000fc8000bf25270 */
[----:B------:R-:W-:-:S09]  /*2660*/  UISETP.NE.OR UP1, UPT, UR8, 0x1, UP1 ;  /* 0x000000010800788c */ /* 0x000fd20008f25670 */
[----:B------:R-:W-:Y:S05]  /*2670*/  BRA.U UP1, `(.L_x_42) ;  /* 0x0000000501487547 */ /* 0x000fea000b800000 */
[----:B------:R-:W-:Y:S01]  /*2680*/  ISETP.NE.AND P2, PT, R2, RZ, PT ;  /* 0x000000ff0200720c */ /* 0x000fe20003f45270 */
[----:B------:R-:W-:Y:S01]  /*2690*/  IMAD.MOV.U32 R12, RZ, RZ, 0x1 ;  /* 0x00000001ff0c7424 */ /* 0x000fe200078e00ff */
[----:B------:R-:W-:Y:S02]  /*26a0*/  CS2R R10, SRZ ;  /* 0x00000000000a7805 */ /* 0x000fe4000001ff00 */
[----:B------:R-:W-:Y:S01]  /*26b0*/  CS2R R8, SRZ ;  /* 0x0000000000087805 */ /* 0x000fe2000001ff00 */
[----:B------:R-:W-:Y:S01]  /*26c0*/  UMOV UR4, 0x400 ;  /* 0x0000040000047882 */ /* 0x000fe20000000000 */
[----:B------:R-:W-:Y:S01]  /*26d0*/  UMOV UR6, URZ ;  /* 0x000000ff00067c82 */ /* 0x000fe20008000000 */
[----:B------:R-:W-:-:S12]  /*26e0*/  ULEA UR37, UR37, UR4, 0x18 ;  /* 0x0000000425257291 */ /* 0x000fd8000f8ec0ff */
.L_x_46:
[----:B------:R-:W-:Y:S02]  /*26f0*/  LEA R0, R8, UR37, 0x3 ;  /* 0x0000002508007c11 */ /* 0x000fe4000f8e18ff */
[----:B------:R-:W-:-:S03]  /*2700*/  SHF.L.U32 R5, R9, 0x1f, RZ ;  /* 0x0000001f09057819 */ /* 0x000fc600000006ff */
[----:B------:R-:W-:Y:S01]  /*2710*/  VIADD R4, R0, 0x100 ;  /* 0x0000010000047836 */ /* 0x000fe20000000000 */
[----:B------:R-:W1:Y:S02]  /*2720*/  SYNCS.PHASECHK.TRANS64.TRYWAIT P0, [R0+URZ+0xf0], R5 ;  /* 0x0000f005000075a7 */ /* 0x000e6400080011ff */
[----:B-1----:R-:W-:Y:S05]  /*2730*/  @!P0 BRA `(.L_x_43) ;  /* 0x0000004c00c08947 */ /* 0x002fea0003800000 */
.L_x_121:
[----:B------:R-:W-:Y:S01]  /*2740*/  ULEA UR5, UR6, UR37, 0x3 ;  /* 0x0000002506057291 */ /* 0x000fe2000f8e18ff */
[----:B------:R-:W-:Y:S02]  /*2750*/  PRMT R4, RZ, 0x654, R4 ;  /* 0x00000654ff047816 */ /* 0x000fe40000000004 */
[----:B-1----:R-:W-:Y:S01]  /*2760*/  SHF.L.U32 R5, R12, 0x1f, RZ ;  /* 0x0000001f0c057819 */ /* 0x002fe200000006ff */
[----:B------:R-:W-:Y:S01]  /*2770*/  UIADD3 UR4, UPT, UPT, UR5, 0x90, URZ ;  /* 0x0000009005047890 */ /* 0x000fe2000fffe0ff */
[----:B------:R1:W-:Y:S05]  /*2780*/  SYNCS.ARRIVE.TRANS64.RED.A1T0 RZ, [R4+URZ], RZ ;  /* 0x000000ff04ff79a7 */ /* 0x0003ea00081004ff */
[----:B------:R-:W-:Y:S01]  /*2790*/  IMAD.U32 R7, RZ, RZ, UR4 ;  /* 0x00000004ff077e24 */ /* 0x000fe2000f8e00ff */
[----:B------:R-:W2:Y:S04]  /*27a0*/  SYNCS.PHASECHK.TRANS64.TRYWAIT P0, [UR5+0xa0], R5 ;  /* 0x0000a005ff0075a7 */ /* 0x000ea80008001105 */
[----:B------:R-:W-:Y:S01]  /*27b0*/  PRMT R6, R2, 0x654, R7 ;  /* 0x0000065402067816 */ /* 0x000fe20000000007 */
[----:B-1----:R-:W-:Y:S01]  /*27c0*/  @!P2 IMAD.MOV.U32 R4, RZ, RZ, 0x10 ;  /* 0x00000010ff04a424 */ /* 0x002fe200078e00ff */
[----:B--2---:R-:W-:Y:S06]  /*27d0*/  @!P0 BRA `(.L_x_44) ;  /* 0x0000004c00ac8947 */ /* 0x004fec0003800000 */
.L_x_123:
[----:B------:R-:W-:Y:S01]  /*27e0*/  ULEA UR4, UR6, UR37, 0x4 ;  /* 0x0000002506047291 */ /* 0x000fe2000f8e20ff */
[----:B------:R-:W-:Y:S01]  /*27f0*/  SEL R3, R6, R3, !P2 ;  /* 0x0000000306037207 */ /* 0x000fe20005000000 */
[----:B------:R-:W-:Y:S01]  /*2800*/  UIADD3 UR5, UPT, UPT, UR5, 0x90, URZ ;  /* 0x0000009005057890 */ /* 0x000fe2000fffe0ff */
[----:B-1----:R-:W-:Y:S01]  /*2810*/  LEA R0, R11, UR37, 0x3 ;  /* 0x000000250b007c11 */ /* 0x002fe2000f8e18ff */
[----:B------:R-:W-:Y:S01]  /*2820*/  UIADD3 UR4, UPT, UPT, UR4, 0x120, URZ ;  /* 0x0000012004047890 */ /* 0x000fe2000fffe0ff */
[----:B------:R-:W-:Y:S01]  /*2830*/  SHF.L.U32 R5, R10, 0x1f, RZ ;  /* 0x0000001f0a057819 */ /* 0x000fe200000006ff */
[----:B------:R1:W-:Y:S01]  /*2840*/  @!P2 SYNCS.ARRIVE.TRANS64.RED RZ, [R3+URZ], R4 ;  /* 0x0000000403ffa9a7 */ /* 0x0003e200080004ff */
[----:B------:R-:W-:Y:S01]  /*2850*/  UIADD3 UR6, UPT, UPT, UR6, 0x1, URZ ;  /* 0x0000000106067890 */ /* 0x000fe2000fffe0ff */
[----:B------:R-:W-:-:S03]  /*2860*/  VIADD R8, R8, 0x1 ;  /* 0x0000000108087836 */ /* 0x000fc60000000000 */
[----:B------:R-:W-:Y:S02]  /*2870*/  UISETP.NE.AND UP0, UPT, UR6, 0x2, UPT ;  /* 0x000000020600788c */ /* 0x000fe4000bf05270 */
[----:B------:R-:W-:Y:S06]  /*2880*/  UGETNEXTWORKID.BROADCAST [UR4], [UR5] ;  /* 0x00000000040073ca */ /* 0x000fec0008000100 */
[----:B------:R-:W-:Y:S01]  /*2890*/  USEL UR4, URZ, 0x1, UP0 ;  /* 0x00000001ff047887 */ /* 0x000fe20008000000 */
[----:B------:R-:W-:Y:S01]  /*28a0*/  ISETP.NE.AND P0, PT, R8, 0x2, PT ;  /* 0x000000020800780c */ /* 0x000fe20003f05270 */
[----:B------:R-:W-:Y:S01]  /*28b0*/  USEL UR6, UR6, URZ, UP0 ;  /* 0x000000ff06067287 */ /* 0x000fe20008000000 */
[----:B------:R-:W2:Y:S03]  /*28c0*/  SYNCS.PHASECHK.TRANS64.TRYWAIT P1, [R0+URZ+0x90], R5 ;  /* 0x00009005000075a7 */ /* 0x000ea600080211ff */
[----:B------:R-:W-:Y:S01]  /*28d0*/  LOP3.LUT R12, R12, UR4, RZ, 0x3c, !PT ;  /* 0x000000040c0c7c12 */ /* 0x000fe2000f8e3cff */
[----:B-12---:R-:W-:Y:S07]  /*28e0*/  @!P1 BRA `(.L_x_45) ;  /* 0x0000004c00809947 */ /* 0x006fee0003800000 */
.L_x_124:
[C---:B------:R-:W-:Y:S01]  /*28f0*/  LEA R4, R11.reuse, UR37, 0x4 ;  /* 0x000000250b047c11 */ /* 0x040fe2000f8e20ff */
[----:B-1----:R-:W-:Y:S01]  /*2900*/  VIADD R0, R0, 0xa0 ;  /* 0x000000a000007836 */ /* 0x002fe20000000000 */
[----:B------:R-:W-:Y:S01]  /*2910*/  SEL R8, R8, RZ, P0 ;  /* 0x000000ff08087207 */ /* 0x000fe20000000000 */
[----:B------:R-:W-:-:S03]  /*2920*/  VIADD R11, R11, 0x1 ;  /* 0x000000010b0b7836 */ /* 0x000fc60000000000 */
[----:B------:R-:W1:Y:S01]  /*2930*/  LDS.128 R4, [R4+0x120] ;  /* 0x0001200004047984 */ /* 0x000e620000000c00 */
[----:B------:R-:W-:Y:S02]  /*2940*/  PRMT R0, RZ, 0x654, R0 ;  /* 0x00000654ff007816 */ /* 0x000fe40000000000 */
[C---:B------:R-:W-:Y:S01]  /*2950*/  ISETP.NE.AND P1, PT, R11.reuse, 0x2, PT ;  /* 0x000000020b00780c */ /* 0x040fe20003f25270 */
[----:B------:R-:W-:Y:S01]  /*2960*/  @!PT LDS RZ, [RZ] ;  /* 0x00000000fffff984 */ /* 0x000fe20000000800 */
[----:B------:R-:W-:Y:S01]  /*2970*/  @!PT LDS RZ, [RZ] ;  /* 0x00000000fffff984 */ /* 0x000fe20000000800 */
[----:B------:R-:W-:Y:S01]  /*2980*/  @!PT LDS RZ, [RZ] ;  /* 0x00000000fffff984 */ /* 0x000fe20000000800 */
[----:B------:R-:W-:Y:S01]  /*2990*/  @!PT LDS RZ, [RZ] ;  /* 0x00000000fffff984 */ /* 0x000fe20000000800 */
[----:B------:R2:W-:Y:S06]  /*29a0*/  MEMBAR.ALL.CTA ;  /* 0x0000000000007992 */ /* 0x0005ec0000008000 */
[----:B--2---:R-:W2:Y:S01]  /*29b0*/  FENCE.VIEW.ASYNC.S ;  /* 0x00000000000073c6 */ /* 0x004ea20000000000 */
[----:B------:R-:W-:Y:S01]  /*29c0*/  SEL R11, R11, RZ, P1 ;  /* 0x000000ff0b0b7207 */ /* 0x000fe20000800000 */
[----:B--2---:R2:W-:Y:S01]  /*29d0*/  SYNCS.ARRIVE.TRANS64.RED.A1T0 RZ, [R0+URZ], RZ ;  /* 0x000000ff00ff79a7 */ /* 0x0045e200081004ff */
[----:B-1----:R-:W-:-:S02]  /*29e0*/  LOP3.LUT P3, RZ, R6, 0x1, RZ, 0xc0, !PT ;  /* 0x0000000106ff7812 */ /* 0x002fc4000786c0ff */
[----:B------:R-:W-:-:S04]  /*29f0*/  SEL R5, RZ, 0x1, P1 ;  /* 0x00000001ff057807 */ /* 0x000fc80000800000 */
[----:B------:R-:W-:Y:S02]  /*2a00*/  LOP3.LUT R10, R10, R5, RZ, 0x3c, !PT ;  /* 0x000000050a0a7212 */ /* 0x000fe400078e3cff */
[----:B--2---:R-:W-:-:S04]  /*2a10*/  SEL R0, RZ, 0x1, P0 ;  /* 0x00000001ff007807 */ /* 0x004fc80000000000 */
[----:B------:R-:W-:Y:S01]  /*2a20*/  LOP3.LUT R9, R9, R0, RZ, 0x3c, !PT ;  /* 0x0000000009097212 */ /* 0x000fe200078e3cff */
[----:B------:R-:W-:Y:S06]  /*2a30*/  @P3 BRA `(.L_x_46) ;  /* 0xfffffffc002c3947 */ /* 0x000fec000383ffff */
[----:B------:R-:W-:Y:S01]  /*2a40*/  ULEA UR5, UR6, UR37, 0x3 ;  /* 0x0000002506057291 */ /* 0x000fe2000f8e18ff */
[----:B------:R-:W-:-:S08]  /*2a50*/  SHF.L.U32 R3, R12, 0x1f, RZ ;  /* 0x0000001f0c037819 */ /* 0x000fd000000006ff */
[----:B------:R-:W1:Y:S02]  /*2a60*/  SYNCS.PHASECHK.TRANS64 P0, [UR5+0xa0], R3 ;  /* 0x0000a003ff0075a7 */ /* 0x000e640008001005 */
[----:B-1----:R-:W-:Y:S05]  /*2a70*/  @P0 BRA `(.L_x_47) ;  /* 0x0000000000080947 */ /* 0x002fea0003800000 */
[----:B------:R-:W1:Y:S02]  /*2a80*/  SYNCS.PHASECHK.TRANS64.TRYWAIT P0, [UR5+0xa0], R3 ;  /* 0x0000a003ff0075a7 */ /* 0x000e640008001105 */
[----:B-1----:R-:W-:Y:S05]  /*2a90*/  @!P0 BRA `(.L_x_48) ;  /* 0x0000004c00288947 */ /* 0x002fea0003800000 */
.L_x_47:
[----:B------:R-:W-:-:S04]  /*2aa0*/  UIADD3 UR4, UPT, UPT, UR6, 0x1, URZ ;  /* 0x0000000106047890 */ /* 0x000fc8000fffe0ff */
[----:B------:R-:W-:-:S04]  /*2ab0*/  UISETP.NE.AND UP0, UPT, UR4, 0x2, UPT ;  /* 0x000000020400788c */ /* 0x000fc8000bf05270 */
[----:B------:R-:W-:Y:S02]  /*2ac0*/  USEL UR7, URZ, 0x1, UP0 ;  /* 0x00000001ff077887 */ /* 0x000fe40008000000 */
[----:B------:R-:W-:-:S04]  /*2ad0*/  USEL UR4, UR4, URZ, UP0 ;  /* 0x000000ff04047287 */ /* 0x000fc80008000000 */
[----:B------:R-:W-:Y:S01]  /*2ae0*/  ULEA UR4, UR4, UR37, 0x3 ;  /* 0x0000002504047291 */ /* 0x000fe2000f8e18ff */
[----:B-1----:R-:W-:-:S04]  /*2af0*/  LOP3.LUT R3, R12, UR7, RZ, 0x3c, !PT ;  /* 0x000000070c037c12 */ /* 0x002fc8000f8e3cff */
[----:B------:R-:W-:-:S04]  /*2b00*/  SHF.L.U32 R0, R3, 0x1f, RZ ;  /* 0x0000001f03007819 */ /* 0x000fc800000006ff */
[----:B------:R-:W1:Y:S02]  /*2b10*/  SYNCS.PHASECHK.TRANS64 P0, [UR4+0xa0], R0 ;  /* 0x0000a000ff0075a7 */ /* 0x000e640008001004 */
[----:B-1----:R-:W-:Y:S05]  /*2b20*/  @P0 EXIT ;  /* 0x000000000000094d */ /* 0x002fea0003800000 */
[----:B------:R-:W-:Y:S02]  /*2b30*/  SHF.L.U32 R3, R3, 0x1f, RZ ;  /* 0x0000001f03037819 */ /* 0x000fe400000006ff */
[----:B------:R-:W-:-:S07]  /*2b40*/  MOV R0, UR4 ;  /* 0x0000000400007c02 */ /* 0x000fce0008000f00 */
.L_x_49:
[----:B-1----:R1:W2:Y:S02]  /*2b50*/  SYNCS.PHASECHK.TRANS64.TRYWAIT P0, [R0+URZ+0xa0], R3 ;  /* 0x0000a003000075a7 */ /* 0x0022a400080011ff */
[----:B--2---:R-:W-:Y:S05]  /*2b60*/  @!P0 NANOSLEEP.SYNCS 0x989680 ;  /* 0x009896800000895d */ /* 0x004fea0003900000 */
[----:B------:R-:W2:Y:S02]  /*2b70*/  @!P0 SYNCS.PHASECHK.TRANS64 P0, [R0+URZ+0xa0], R3 ;  /* 0x0000a003000085a7 */ /* 0x000ea400080010ff */
[----:B--2---:R-:W-:Y:S05]  /*2b80*/  @P0 EXIT ;  /* 0x000000000000094d */ /* 0x004fea0003800000 */
[----:B------:R-:W-:Y:S05]  /*2b90*/  BRA `(.L_x_49) ;  /* 0xfffffffc00ec7947 */ /* 0x000fea000383ffff */
.L_x_42:
[----:B------:R-:W-:-:S09]  /*2ba0*/  UISETP.NE.AND UP1, UPT, UR8, URZ, UPT ;  /* 0x000000ff0800728c */ /* 0x000fd2000bf25270 */
[----:B------:R-:W-:Y:S05]  /*2bb0*/  BRA.U UP1, `(.L_x_50) ;  /* 0x0000000d01cc7547 */ /* 0x000fea000b800000 */
[----:B------:R-:W-:Y:S01]  /*2bc0*/  UMOV UR4, 0x40 ;  /* 0x0000004000047882 */ /* 0x000fe20000000000 */
[----:B------:R-:W-:Y:S01]  /*2bd0*/  NOP ;  /* 0x0000000000007918 */ /* 0x000fe20000000000 */
[----:B------:R-:W-:Y:S01]  /*2be0*/  ULEA UR4, UR37, UR4, 0x18 ;  /* 0x0000000425047291 */ /* 0x000fe2000f8ec0ff */
[----:B------:R-:W-:Y:S02]  /*2bf0*/  UMOV UR5, 0x400 ;  /* 0x0000040000057882 */ /* 0x000fe40000000000 */
[----:B------:R-:W-:-:S06]  /*2c00*/  ULEA UR37, UR37, UR5, 0x18 ;  /* 0x0000000525257291 */ /* 0x000fcc000f8ec0ff */
[----:B------:R-:W1:Y:S02]  /*2c10*/  LDS.U8 R0, [UR4+0x1c] ;  /* 0x00001c04ff007984 */ /* 0x000e640008000000 */
[----:B-1----:R-:W-:-:S13]  /*2c20*/  ISETP.NE.AND P0, PT, R0, RZ, PT ;  /* 0x000000ff0000720c */ /* 0x002fda0003f05270 */
[----:B------:R-:W-:Y:S05]  /*2c30*/  @P0 BRA `(.L_x_51) ;  /* 0x0000000000580947 */ /* 0x000fea0003800000 */
[----:B------:R-:W-:-:S13]  /*2c40*/  ELECT P0, URZ, PT ;  /* 0x0000000000ff782f */ /* 0x000fda0003800000 */
[----:B------:R-:W-:Y:S05]  /*2c50*/  @!P0 BRA `(.L_x_52) ;  /* 0x0000000000608947 */ /* 0x000fea0003800000 */
[----:B------:R-:W-:Y:S01]  /*2c60*/  UMOV UR5, 0x10 ;  /* 0x0000001000057882 */ /* 0x000fe20000000000 */
[----:B------:R-:W-:Y:S01]  /*2c70*/  HFMA2 R0, -RZ, RZ, 0, 5.9604644775390625e-08 ;  /* 0x00000001ff007431 */ /* 0x000fe200000001ff */
[----:B------:R-:W-:-:S03]  /*2c80*/  MOV R2, 0xffff ;  /* 0x0000ffff00027802 */ /* 0x000fc60000000f00 */
[----:B------:R-:W-:Y:S04]  /*2c90*/  DEPBAR.LE SB1, 0x36 ;  /* 0x00009d800000791a */ /* 0x000fe80000000000 */
[----:B------:R-:W1:Y:S02]  /*2ca0*/  UTCATOMSWS.FIND_AND_SET.ALIGN UP0, UR5, UR5 ;  /* 0x00000005000575e3 */ /* 0x000e640008000800 */
[----:B-1----:R-:W-:Y:S01]  /*2cb0*/  MOV R3, UR5 ;  /* 0x0000000500037c02 */ /* 0x002fe20008000f00 */
[----:B------:R-:W-:Y:S06]  /*2cc0*/  BRA.U UP0, `(.L_x_53) ;  /* 0x0000000100187547 */ /* 0x000fec000b800000 */
.L_x_54:
[----:B------:R-:W-:Y:S05]  /*2cd0*/  NANOSLEEP 0x64 ;  /* 0x000000640000795d */ /* 0x000fea0003800000 */
[----:B------:R-:W-:-:S05]  /*2ce0*/  UMOV UR5, 0x10 ;  /* 0x0000001000057882 */ /* 0x000fca0000000000 */
[----:B------:R-:W-:Y:S04]  /*2cf0*/  DEPBAR.LE SB1, 0x36 ;  /* 0x00009d800000791a */ /* 0x000fe80000000000 */
[----:B------:R-:W1:Y:S02]  /*2d00*/  UTCATOMSWS.FIND_AND_SET.ALIGN UP0, UR5, UR5 ;  /* 0x00000005000575e3 */ /* 0x000e640008000800 */
[----:B-1----:R-:W-:Y:S01]  /*2d10*/  MOV R3, UR5 ;  /* 0x0000000500037c02 */ /* 0x002fe20008000f00 */
[----:B------:R-:W-:Y:S05]  /*2d20*/  BRA.U !UP0, `(.L_x_54) ;  /* 0xfffffffd08e87547 */ /* 0x000fea000b83ffff */
.L_x_53:
[-C--:B------:R-:W-:Y:S02]  /*2d30*/  SHF.L.U32 R2, R2, R3.reuse, RZ ;  /* 0x0000000302027219 */ /* 0x080fe400000006ff */
[----:B------:R-:W-:Y:S01]  /*2d40*/  SHF.L.U32 R0, R0, R3, RZ ;  /* 0x0000000300007219 */ /* 0x000fe200000006ff */
[----:B------:R-:W-:Y:S02]  /*2d50*/  IMAD.SHL.U32 R3, R3, 0x20, RZ ;  /* 0x0000002003037824 */ /* 0x000fe400078e00ff */
[----:B------:R1:W-:Y:S04]  /*2d60*/  ATOMS.OR RZ, [UR4+0x14], R2 ;  /* 0x00001402ffff798c */ /* 0x0003e8000b000004 */
[----:B------:R1:W-:Y:S04]  /*2d70*/  ATOMS.OR RZ, [UR4+0x18], R0 ;  /* 0x00001800ffff798c */ /* 0x0003e8000b000004 */
[----:B------:R1:W-:Y:S01]  /*2d80*/  STS [UR37+0x140], R3 ;  /* 0x00014003ff007988 */ /* 0x0003e20008000825 */
[----:B------:R-:W-:Y:S05]  /*2d90*/  BRA `(.L_x_52) ;  /* 0x0000000000107947 */ /* 0x000fea0003800000 */
.L_x_51:
[----:B------:R-:W-:Y:S02]  /*2da0*/  MOV R0, 0xffffffff ;  /* 0xffffffff00007802 */ /* 0x000fe40000000f00 */
[----:B------:R-:W-:-:S03]  /*2db0*/  MOV R2, 0x2de0 ;  /* 0x00002de000027802 */ /* 0x000fc60000000f00 */
[----:B------:R1:W-:Y:S04]  /*2dc0*/  STS [UR37+0x140], R0 ;  /* 0x00014000ff007988 */ /* 0x0003e80008000825 */
[----:B-1-3-5:R-:W-:Y:S05]  /*2dd0*/  CALL.REL.NOINC `($__internal_1_$__cuda_sm10x_tcgen05_guardrail_trap_phase_invalid_during_alloc) ;  /* 0x0000004c00e47944 */ /* 0x02afea0003c00000 */
.L_x_52:
[----:B------:R-:W-:Y:S05]  /*2de0*/  WARPSYNC.ALL ;  /* 0x0000000000007948 */ /* 0x000fea0003800000 */
[----:B------:R-:W2:Y:S01]  /*2df0*/  S2UR UR5, SR_CgaCtaId ;  /* 0x00000000000579c3 */ /* 0x000ea20000008800 */
[----:B------:R-:W-:Y:S01]  /*2e00*/  UMOV UR4, 0x400 ;  /* 0x0000040000047882 */ /* 0x000fe20000000000 */
[----:B------:R-:W-:-:S06]  /*2e10*/  NOP ;  /* 0x0000000000007918 */ /* 0x000fcc0000000000 */
[----:B------:R-:W-:Y:S06]  /*2e20*/  BAR.ARV 0x6, 0xa0 ;  /* 0x0182800000007b1d */ /* 0x000fec0000002000 */
[----:B------:R-:W4:Y:S01]  /*2e30*/  LDCU UR7, c[0x0][0x38c] ;  /* 0x00007180ff0777ac */ /* 0x000f220008000800 */
[----:B------:R-:W-:Y:S01]  /*2e40*/  IMAD.MOV.U32 R11, RZ, RZ, 0x1 ;  /* 0x00000001ff0b7424 */ /* 0x000fe200078e00ff */
[----:B------:R-:W-:Y:S01]  /*2e50*/  CS2R R8, SRZ ;  /* 0x0000000000087805 */ /* 0x000fe2000001ff00 */
[----:B------:R-:W-:Y:S01]  /*2e60*/  IMAD.MOV.U32 R10, RZ, RZ, RZ ;  /* 0x000000ffff0a7224 */ /* 0x000fe200078e00ff */
[----:B------:R-:W3:Y:S01]  /*2e70*/  LDCU UR6, c[0x0][0x38c] ;  /* 0x00007180ff0677ac */ /* 0x000ee20008000800 */
[----:B------:R-:W-:Y:S01]  /*2e80*/  UMOV UR15, URZ ;  /* 0x000000ff000f7c82 */ /* 0x000fe20008000000 */
[----:B------:R-:W-:Y:S01]  /*2e90*/  UMOV UR14, URZ ;  /* 0x000000ff000e7c82 */ /* 0x000fe20008000000 */
[----:B--2---:R-:W-:Y:S01]  /*2ea0*/  ULEA UR5, UR5, UR4, 0x18 ;  /* 0x0000000405057291 */ /* 0x004fe2000f8ec0ff */
[----:B------:R-:W-:Y:S01]  /*2eb0*/  UMOV UR24, 0x0 ;  /* 0x0000000000187882 */ /* 0x000fe20000000000 */
[----:B------:R-:W-:-:S02]  /*2ec0*/  UMOV UR25, 0x4200490 ;  /* 0x0420049000197882 */ /* 0x000fc40000000000 */
[----:B------:R-:W-:Y:S02]  /*2ed0*/  UIADD3 UR10, UPT, UPT, UR5, 0x4400, URZ ;  /* 0x00004400050a7890 */ /* 0x000fe4000fffe0ff */
[----:B------:R-:W-:Y:S02]  /*2ee0*/  UIADD3 UR11, UPT, UPT, UR5, 0x10400, URZ ;  /* 0x00010400050b7890 */ /* 0x000fe4000fffe0ff */
[----:B----4-:R-:W-:Y:S01]  /*2ef0*/  UIADD3 UR7, UPT, UPT, UR7, 0x7f, URZ ;  /* 0x0000007f07077890 */ /* 0x010fe2000fffe0ff */
[----:B-1----:R-:W1:Y:S01]  /*2f00*/  LDS R0, [UR5+0x140] ;  /* 0x00014005ff007984 */ /* 0x002e620008000800 */
[----:B------:R-:W-:Y:S02]  /*2f10*/  USHF.R.U32.HI UR10, URZ, 0x4, UR10 ;  /* 0x00000004ff0a7899 */ /* 0x000fe4000801160a */
[----:B------:R-:W-:Y:S02]  /*2f20*/  USHF.R.S32.HI UR4, URZ, 0x1f, UR7 ;  /* 0x0000001fff047899 */ /* 0x000fe40008011407 */
[----:B------:R-:W-:-:S02]  /*2f30*/  USHF.R.U32.HI UR11, URZ, 0x4, UR11 ;  /* 0x00000004ff0b7899 */ /* 0x000fc4000801160b */
[----:B------:R-:W-:Y:S02]  /*2f40*/  ULEA.HI UR4, UR4, UR7, URZ, 0x7 ;  /* 0x0000000704047291 */ /* 0x000fe4000f8f38ff */
[----:B------:R-:W-:Y:S02]  /*2f50*/  ULOP3.LUT UR10, UR10, 0x3fff, URZ, 0xc0, !UPT ;  /* 0x00003fff0a0a7892 */ /* 0x000fe4000f8ec0ff */
[----:B------:R-:W-:Y:S02]  /*2f60*/  USHF.R.S32.HI UR4, URZ, 0x7, UR4 ;  /* 0x00000007ff047899 */ /* 0x000fe40008011404 */
[----:B------:R-:W-:Y:S02]  /*2f70*/  ULOP3.LUT UR11, UR11, 0x3fff, URZ, 0xc0, !UPT ;  /* 0x00003fff0b0b7892 */ /* 0x000fe4000f8ec0ff */
[----:B------:R-:W-:Y:S01]  /*2f80*/  UISETP.LT.AND UP0, UPT, UR4, 0x1, UPT ;  /* 0x000000010400788c */ /* 0x000fe2000bf01270 */
[----:B------:R-:W-:Y:S01]  /*2f90*/  UMOV UR22, 0x0 ;  /* 0x0000000000167882 */ /* 0x000fe20000000000 */
[----:B------:R-:W-:-:S02]  /*2fa0*/  UMOV UR23, 0x4200490 ;  /* 0x0420049000177882 */ /* 0x000fc40000000000 */
[----:B------:R-:W-:Y:S02]  /*2fb0*/  USEL UR9, UR4, 0x1, !UP0 ;  /* 0x0000000104097887 */ /* 0x000fe4000c000000 */
[----:B------:R-:W-:Y:S02]  /*2fc0*/  ULOP3.LUT UR10, UR10, 0x10000, URZ, 0xfc, !UPT ;  /* 0x000100000a0a7892 */ /* 0x000fe4000f8efcff */
[----:B------:R-:W-:Y:S02]  /*2fd0*/  ULOP3.LUT UR11, UR11, 0x10000, URZ, 0xfc, !UPT ;  /* 0x000100000b0b7892 */ /* 0x000fe4000f8efcff */
[----:B------:R-:W-:Y:S02]  /*2fe0*/  UIADD3 UR9, UPT, UPT, -UR9, URZ, URZ ;  /* 0x000000ff09097290 */ /* 0x000fe4000fffe1ff */
[----:B---3--:R-:W-:Y:S01]  /*2ff0*/  UISETP.GE.AND UP3, UPT, UR6, 0x1, UPT ;  /* 0x000000010600788c */ /* 0x008fe2000bf66270 */
[----:B------:R-:W-:Y:S01]  /*3000*/  UMOV UR20, 0x0 ;  /* 0x0000000000147882 */ /* 0x000fe20000000000 */
[----:B------:R-:W-:Y:S01]  /*3010*/  UMOV UR21, 0x4200490 ;  /* 0x0420049000157882 */ /* 0x000fe20000000000 */
[----:B------:R-:W-:Y:S01]  /*3020*/  UMOV UR18, 0x0 ;  /* 0x0000000000127882 */ /* 0x000fe20000000000 */
[----:B------:R-:W-:Y:S01]  /*3030*/  UMOV UR19, 0x4200490 ;  /* 0x0420049000137882 */ /* 0x000fe20000000000 */
[----:B-1----:R-:W-:-:S15]  /*3040*/  R2UR UR16, R0 ;  /* 0x00000000001072ca */ /* 0x002fde00000e0000 */
.L_x_61:
[----:B------:R-:W-:Y:S02]  /*3050*/  LEA R0, R10, UR5, 0x3 ;  /* 0x000000050a007c11 */ /* 0x000fe4000f8e18ff */
[----:B------:R-:W-:Y:S02]  /*3060*/  SHF.L.U32 R5, R9, 0x1f, RZ ;  /* 0x0000001f09057819 */ /* 0x000fe400000006ff */
[----:B------:R-:W-:Y:S01]  /*3070*/  PLOP3.LUT P0, PT, PT, PT, UP3, 0x80, 0x8 ;  /* 0x000000000008781c */ /* 0x000fe20003f0f038 */
[----:B------:R-:W-:Y:S01]  /*3080*/  VIADD R3, R0, 0xa0 ;  /* 0x000000a000037836 */ /* 0x000fe20000000000 */
[----:B-1----:R-:W1:Y:S02]  /*3090*/  SYNCS.PHASECHK.TRANS64.TRYWAIT P1, [R0+URZ+0x90], R5 ;  /* 0x00009005000075a7 */ /* 0x002e6400080211ff */
[----:B-1-3--:R-:W-:Y:S09]  /*30a0*/  @!P1 BRA `(.L_x_55) ;  /* 0x0000004400bc9947 */ /* 0x00aff20003800000 */
.L_x_126:
[----:B------:R-:W-:Y:S01]  /*30b0*/  LEA R4, R10, UR5, 0x4 ;  /* 0x000000050a047c11 */ /* 0x000fe2000f8e20ff */
[----:B------:R-:W-:Y:S01]  /*30c0*/  @UP3 ULEA UR6, UR14, UR5, 0x3 ;  /* 0x000000050e063291 */ /* 0x000fe2000f8e18ff */
[----:B------:R-:W-:Y:S01]  /*30d0*/  PLOP3.LUT P2, PT, PT, PT, PT, 0x80, 0x8 ;  /* 0x000000000008781c */ /* 0x000fe20003f4f070 */
[----:B------:R-:W-:Y:S01]  /*30e0*/  ULEA UR7, UR15, UR5, 0x3 ;  /* 0x000000050f077291 */ /* 0x000fe2000f8e18ff */
[----:B------:R-:W-:Y:S02]  /*30f0*/  PRMT R3, RZ, 0x654, R3 ;  /* 0x00000654ff037816 */ /* 0x000fe40000000003 */
[----:B-1----:R-:W1:Y:S01]  /*3100*/  LDS.128 R4, [R4+0x120] ;  /* 0x0001200004047984 */ /* 0x002e620000000c00 */
[----:B------:R-:W-:Y:S02]  /*3110*/  @P0 SHF.L.U32 R2, R8, 0x1f, RZ ;  /* 0x0000001f08020819 */ /* 0x000fe400000006ff */
[----:B------:R-:W-:Y:S01]  /*3120*/  SHF.L.U32 R0, R11, 0x1f, RZ ;  /* 0x0000001f0b007819 */ /* 0x000fe200000006ff */
[----:B------:R-:W-:Y:S01]  /*3130*/  @!PT LDS RZ, [RZ] ;  /* 0x00000000fffff984 */ /* 0x000fe20000000800 */
[----:B------:R-:W-:Y:S01]  /*3140*/  @!PT LDS RZ, [RZ] ;  /* 0x00000000fffff984 */ /* 0x000fe20000000800 */
[----:B------:R-:W-:Y:S01]  /*3150*/  @!PT LDS RZ, [RZ] ;  /* 0x00000000fffff984 */ /* 0x000fe20000000800 */
[----:B------:R-:W-:Y:S01]  /*3160*/  @!PT LDS RZ, [RZ] ;  /* 0x00000000fffff984 */ /* 0x000fe20000000800 */
[----:B------:R2:W-:Y:S06]  /*3170*/  MEMBAR.ALL.CTA ;  /* 0x0000000000007992 */ /* 0x0005ec0000008000 */
[----:B--2---:R-:W2:Y:S02]  /*3180*/  FENCE.VIEW.ASYNC.S ;  /* 0x00000000000073c6 */ /* 0x004ea40000000000 */
[----:B--2---:R2:W-:Y:S01]  /*3190*/  SYNCS.ARRIVE.TRANS64.RED.A1T0 RZ, [R3+URZ], RZ ;  /* 0x000000ff03ff79a7 */ /* 0x0045e200081004ff */
[----:B------:R2:W3:Y:S01]  /*31a0*/  @P0 SYNCS.PHASECHK.TRANS64.TRYWAIT P2, [UR6], R2 ;  /* 0x00000002ff0005a7 */ /* 0x0004e20008041106 */
[----:B------:R-:W-:Y:S01]  /*31b0*/  ULEA.HI UR6, UR15, UR15, URZ, 0x1 ;  /* 0x0000000f0f067291 */ /* 0x000fe2000f8f08ff */
[----:B-1----:R-:W-:-:S03]  /*31c0*/  LOP3.LUT P1, RZ, R6, 0x1, RZ, 0xc0, !PT ;  /* 0x0000000106ff7812 */ /* 0x002fc6000782c0ff */
[----:B------:R-:W-:Y:S02]  /*31d0*/  USHF.L.U32 UR8, UR6, 0x6, URZ ;  /* 0x0000000606087899 */ /* 0x000fe400080006ff */
[----:B------:R-:W-:Y:S02]  /*31e0*/  ULOP3.LUT UR6, UR6, 0xffe, URZ, 0xc0, !UPT ;  /* 0x00000ffe06067892 */ /* 0x000fe4000f8ec0ff */
[----:B------:R-:W-:Y:S02]  /*31f0*/  ULOP3.LUT UR8, UR8, 0xffffff80, URZ, 0xc0, !UPT ;  /* 0xffffff8008087892 */ /* 0x000fe4000f8ec0ff */
[----:B------:R-:W-:Y:S02]  /*3200*/  UIADD3 UR6, UPT, UPT, -UR6, UR15, URZ ;  /* 0x0000000f06067290 */ /* 0x000fe4000fffe1ff */
[----:B------:R-:W-:Y:S01]  /*3210*/  UIADD3 UR8, UPT, UPT, UR16, UR8, URZ ;  /* 0x0000000810087290 */ /* 0x000fe2000fffe0ff */
[----:B------:R-:W1:Y:S03]  /*3220*/  SYNCS.PHASECHK.TRANS64.TRYWAIT P0, [UR7+0xd0], R0 ;  /* 0x0000d000ff0075a7 */ /* 0x000e660008001107 */
[----:B------:R-:W-:Y:S01]  /*3230*/  ULEA UR8, UR6, UR8, 0x14 ;  /* 0x0000000806087291 */ /* 0x000fe2000f8ea0ff */
[----:B-123--:R-:W-:Y:S11]  /*3240*/  @!P0 BRA `(.L_x_56) ;  /* 0x0000004400688947 */ /* 0x00eff60003800000 */
.L_x_128:
[----:B------:R-:W-:Y:S01]  /*3250*/  IADD3 R10, PT, PT, R10, 0x1, RZ ;  /* 0x000000010a0a7810 */ /* 0x000fe20007ffe0ff */
[----:B------:R-:W-:Y:S06]  /*3260*/  BRA.U !UP3, `(.L_x_57) ;  /* 0x000000010bc07547 */ /* 0x000fec000b800000 */
[----:B------:R-:W-:Y:S01]  /*3270*/  UPLOP3.LUT UP4, UPT, UPT, UPT, UPT, 0x40, 0x4 ;  /* 0x000000000004789c */ /* 0x000fe20003f8e870 */
[----:B------:R-:W-:Y:S01]  /*3280*/  UMOV UR13, UR9 ;  /* 0x00000009000d7c82 */ /* 0x000fe20008000000 */
[----:B------:R-:W-:Y:S01]  /*3290*/  UMOV UR12, UR4 ;  /* 0x00000004000c7c82 */ /* 0x000fe20008000000 */
[----:B------:R-:W-:-:S08]  /*32a0*/  UMOV UR17, UR14 ;  /* 0x0000000e00117c82 */ /* 0x000fd00008000000 */
.L_x_60:
[----:B------:R-:W-:Y:S02]  /*32b0*/  UIADD3 UR13, UPT, UPT, UR13, 0x1, URZ ;  /* 0x000000010d0d7890 */ /* 0x000fe4000fffe0ff */
[----:B--2---:R-:W-:Y:S02]  /*32c0*/  ULEA UR6, UR17, UR5, 0x3 ;  /* 0x0000000511067291 */ /* 0x004fe4000f8e18ff */
[----:B------:R-:W-:Y:S01]  /*32d0*/  UISETP.NE.AND UP0, UPT, UR13, URZ, UPT ;  /* 0x000000ff0d00728c */ /* 0x000fe2000bf05270 */
[----:B---3--:R-:W-:Y:S10]  /*32e0*/  @P2 BRA `(.L_x_58) ;  /* 0x00000000000c2947 */ /* 0x008ff40003800000 */
[----:B-1----:R-:W-:Y:S04]  /*32f0*/  SHF.L.U32 R3, R8, 0x1f, RZ ;  /* 0x0000001f08037819 */ /* 0x002fe800000006ff */
[----:B------:R-:W1:Y:S02]  /*3300*/  SYNCS.PHASECHK.TRANS64.TRYWAIT P0, [UR6], R3 ;  /* 0x00000003ff0075a7 */ /* 0x000e640008001106 */
[----:B-1----:R-:W-:Y:S05]  /*3310*/  @!P0 BRA `(.L_x_59) ;  /* 0x00000044004c8947 */ /* 0x002fea0003800000 */
.L_x_58:
[----:B------:R-:W-:Y:S01]  /*3320*/  UISETP.NE.AND UP1, UPT, UR12, 0x1, UPT ;  /* 0x000000010c00788c */ /* 0x000fe2000bf25270 */
[----:B------:R-:W-:Y:S01]  /*3330*/  PLOP3.LUT P2, PT, PT, PT, PT, 0x80, 0x8 ;  /* 0x000000000008781c */ /* 0x000fe20003f4f070 */
[----:B------:R-:W-:Y:S02]  /*3340*/  UIADD3 UR14, UPT, UPT, UR17, 0x1, URZ ;  /* 0x00000001110e7890 */ /* 0x000fe4000fffe0ff */
[----:B------:R-:W-:Y:S02]  /*3350*/  ULEA UR28, UR17, UR11, 0xa ;  /* 0x0000000b111c7291 */ /* 0x000fe4000f8e50ff */
[----:B------:R-:W-:Y:S01]  /*3360*/  UISETP.NE.AND UP2, UPT, UR14, 0x6, UPT ;  /* 0x000000060e00788c */ /* 0x000fe2000bf45270 */
[----:B------:R-:W-:Y:S01]  /*3370*/  PLOP3.LUT P0, PT, PT, PT, UP1, 0x80, 0x8 ;  /* 0x000000000008781c */ /* 0x000fe20003f0f018 */
[----:B------:R-:W-:Y:S02]  /*3380*/  UIADD3 UR40, UPT, UPT, UR28, 0x2, URZ ;  /* 0x000000021c287890 */ /* 0x000fe4000fffe0ff */
[----:B------:R-:W-:Y:S02]  /*3390*/  USEL UR27, URZ, 0x1, UP2 ;  /* 0x00000001ff1b7887 */ /* 0x000fe40009000000 */
[----:B------:R-:W-:Y:S02]  /*33a0*/  USEL UR14, UR14, URZ, UP2 ;  /* 0x000000ff0e0e7287 */ /* 0x000fe40009000000 */
[----:B------:R-:W-:Y:S02]  /*33b0*/  UIADD3 UR36, UPT, UPT, UR28, 0x4, URZ ;  /* 0x000000041c247890 */ /* 0x000fe4000fffe0ff */
[----:B------:R-:W-:Y:S01]  /*33c0*/  @UP1 ULEA UR26, UR14, UR5, 0x3 ;  /* 0x000000050e1a1291 */ /* 0x000fe2000f8e18ff */
[----:B------:R-:W-:Y:S01]  /*33d0*/  LOP3.LUT R8, R8, UR27, RZ, 0x3c, !PT ;  /* 0x0000001b08087c12 */ /* 0x000fe2000f8e3cff */
[----:B------:R-:W-:Y:S02]  /*33e0*/  UIADD3 UR32, UPT, UPT, UR28, 0x6, URZ ;  /* 0x000000061c207890 */ /* 0x000fe4000fffe0ff */
[----:B------:R-:W-:Y:S01]  /*33f0*/  UIADD3 UR6, UPT, UPT, UR6, 0x30, URZ ;  /* 0x0000003006067890 */ /* 0x000fe2000fffe0ff */
[----:B-1----:R-:W-:Y:S01]  /*3400*/  @P0 SHF.L.U32 R0, R8, 0x1f, RZ ;  /* 0x0000001f08000819 */ /* 0x002fe200000006ff */
[----:B------:R-:W-:Y:S01]  /*3410*/  UIADD3 UR12, UPT, UPT, UR12, -0x1, URZ ;  /* 0xffffffff0c0c7890 */ /* 0x000fe2000fffe0ff */
[----:B------:R-:W-:Y:S02]  /*3420*/  UMOV UR29, 0x40004040 ;  /* 0x40004040001d7882 */ /* 0x000fe40000000000 */
[----:B------:R2:W3:Y:S01]  /*3430*/  @P0 SYNCS.PHASECHK.TRANS64.TRYWAIT P2, [UR26], R0 ;  /* 0x00000000ff0005a7 */ /* 0x0004e2000804111a */
[----:B------:R-:W-:Y:S01]  /*3440*/  ULEA UR26, UR17, UR10, 0x9 ;  /* 0x0000000a111a7291 */ /* 0x000fe2000f8e48ff */
[----:B------:R-:W-:Y:S01]  /*3450*/  UMOV UR27, 0x40004040 ;  /* 0x40004040001b7882 */ /* 0x000fe20000000000 */
[----:B------:R-:W-:Y:S02]  /*3460*/  UMOV UR41, 0x40004040 ;  /* 0x4000404000297882 */ /* 0x000fe40000000000 */
[----:B------:R-:W-:Y:S02]  /*3470*/  UIADD3 UR38, UPT, UPT, UR26, 0x2, URZ ;  /* 0x000000021a267890 */ /* 0x000fe4000fffe0ff */
[----:B------:R-:W-:Y:S02]  /*3480*/  UIADD3 UR34, UPT, UPT, UR26, 0x4, URZ ;  /* 0x000000041a227890 */ /* 0x000fe4000fffe0ff */
[----:B------:R-:W-:Y:S01]  /*3490*/  UIADD3 UR30, UPT, UPT, UR26, 0x6, URZ ;  /* 0x000000061a1e7890 */ /* 0x000fe2000fffe0ff */
[----:B------:R2:W-:Y:S01]  /*34a0*/  UTCQMMA gdesc[UR26], gdesc[UR28], tmem[UR8], tmem[UR24], idesc[UR25], UP4 ;  /* 0x00ff181c1a0075ea */ /* 0x0005e2000a000308 */
[----:B------:R-:W-:Y:S01]  /*34b0*/  UPLOP3.LUT UP4, UPT, UPT, UPT, UPT, 0x80, 0x8 ;  /* 0x000000000008789c */ /* 0x000fe20003f8f070 */
[----:B------:R-:W-:Y:S01]  /*34c0*/  UMOV UR39, 0x40004040 ;  /* 0x4000404000277882 */ /* 0x000fe20000000000 */
[----:B------:R-:W-:Y:S01]  /*34d0*/  UMOV UR37, 0x40004040 ;  /* 0x4000404000257882 */ /* 0x000fe20000000000 */
[----:B------:R2:W-:Y:S01]  /*34e0*/  UTCQMMA gdesc[UR38], gdesc[UR40], tmem[UR8], tmem[UR22], idesc[UR23], UPT ;  /* 0x00ff1628260075ea */ /* 0x0005e2000b800308 */
[----:B------:R-:W-:Y:S01]  /*34f0*/  UMOV UR35, 0x40004040 ;  /* 0x4000404000237882 */ /* 0x000fe20000000000 */
[----:B------:R-:W-:Y:S01]  /*3500*/  UMOV UR33, 0x40004040 ;  /* 0x4000404000217882 */ /* 0x000fe20000000000 */
[----:B------:R-:W-:Y:S01]  /*3510*/  UMOV UR31, 0x40004040 ;  /* 0x40004040001f7882 */ /* 0x000fe20000000000 */
[----:B------:R2:W-:Y:S01]  /*3520*/  UTCQMMA gdesc[UR34], gdesc[UR36], tmem[UR8], tmem[UR20], idesc[UR21], UPT ;  /* 0x00ff1424220075ea */ /* 0x0005e2000b800308 */
[----:B------:R2:W-:Y:S01]  /*3530*/  UTCQMMA gdesc[UR30], gdesc[UR32], tmem[UR8], tmem[UR18], idesc[UR19], UPT ;  /* 0x00ff12201e0075ea */ /* 0x0005e2000b800308 */
[----:B------:R2:W-:Y:S01]  /*3540*/  UTCBAR [UR6], URZ ;  /* 0x000000ff060073e9 */ /* 0x0005e200080000ff */
[----:B------:R-:W-:Y:S01]  /*3550*/  UMOV UR17, UR14 ;  /* 0x0000000e00117c82 */ /* 0x000fe20008000000 */
[----:B------:R-:W-:Y:S05]  /*3560*/  BRA.U UP0, `(.L_x_60) ;  /* 0xfffffffd00507547 */ /* 0x000fea000b83ffff */
.L_x_57:
[----:B------:R-:W-:Y:S01]  /*3570*/  UIADD3 UR15, UPT, UPT, UR15, 0x1, URZ ;  /* 0x000000010f0f7890 */ /* 0x000fe2000fffe0ff */
[C---:B------:R-:W-:Y:S01]  /*3580*/  ISETP.NE.AND P0, PT, R10.reuse, 0x2, PT ;  /* 0x000000020a00780c */ /* 0x040fe20003f05270 */
[----:B------:R-:W-:Y:S02]  /*3590*/  UIADD3 UR7, UPT, UPT, UR7, 0xb0, URZ ;  /* 0x000000b007077890 */ /* 0x000fe4000fffe0ff */
[----:B------:R-:W-:Y:S01]  /*35a0*/  UISETP.NE.AND UP0, UPT, UR15, 0x4, UPT ;  /* 0x000000040f00788c */ /* 0x000fe2000bf05270 */
[----:B-12---:R-:W-:Y:S02]  /*35b0*/  SEL R0, RZ, 0x1, P0 ;  /* 0x00000001ff007807 */ /* 0x006fe40000000000 */
[----:B------:R-:W-:Y:S01]  /*35c0*/  SEL R10, R10, RZ, P0 ;  /* 0x000000ff0a0a7207 */ /* 0x000fe20000000000 */
[----:B------:R-:W-:Y:S01]  /*35d0*/  USEL UR6, URZ, 0x1, UP0 ;  /* 0x00000001ff067887 */ /* 0x000fe20008000000 */
[----:B------:R-:W-:Y:S01]  /*35e0*/  LOP3.LUT R9, R9, R0, RZ, 0x3c, !PT ;  /* 0x0000000009097212 */ /* 0x000fe200078e3cff */
[----:B------:R-:W-:Y:S01]  /*35f0*/  USEL UR15, UR15, URZ, UP0 ;  /* 0x000000ff0f0f7287 */ /* 0x000fe20008000000 */
[----:B------:R1:W-:Y:S03]  /*3600*/  UTCBAR [UR7], URZ ;  /* 0x000000ff070073e9 */ /* 0x0003e600080000ff */
[----:B------:R-:W-:Y:S01]  /*3610*/  LOP3.LUT R11, R11, UR6, RZ, 0x3c, !PT ;  /* 0x000000060b0b7c12 */ /* 0x000fe2000f8e3cff */
[----:B------:R-:W-:Y:S07]  /*3620*/  @P1 BRA `(.L_x_61) ;  /* 0xfffffff800881947 */ /* 0x000fee000383ffff */
[----:B------:R-:W2:Y:S01]  /*3630*/  S2UR UR4, SR_CgaCtaId ;  /* 0x00000000000479c3 */ /* 0x000ea20000008800 */
[----:B------:R-:W-:Y:S01]  /*3640*/  ELECT P0, URZ, PT ;  /* 0x0000000000ff782f */ /* 0x000fe20003800000 */
[----:B------:R-:W-:Y:S01]  /*3650*/  IMAD.MOV.U32 R0, RZ, RZ, 0x1 ;  /* 0x00000001ff007424 */ /* 0x000fe200078e00ff */
[----:B------:R-:W-:Y:S01]  /*3660*/  UIADD3 UR5, UPT, UPT, UR5, 0xd0, URZ ;  /* 0x000000d005057890 */ /* 0x000fe2000fffe0ff */
[----:B------:R-:W-:Y:S01]  /*3670*/  SHF.L.U32 R3, R11, 0x1f, RZ ;  /* 0x0000001f0b037819 */ /* 0x000fe200000006ff */
[----:B------:R-:W-:-:S03]  /*3680*/  UMOV UR6, 0x40 ;  /* 0x0000004000067882 */ /* 0x000fc60000000000 */
[----:B------:R-:W-:Y:S01]  /*3690*/  UVIRTCOUNT.DEALLOC.SMPOOL 0x80 ;  /* 0x000000800000784c */ /* 0x000fe20000000000 */
[----:B--2---:R-:W-:Y:S02]  /*36a0*/  ULEA UR4, UR4, UR6, 0x18 ;  /* 0x0000000604047291 */ /* 0x004fe4000f8ec0ff */
[----:B------:R-:W-:-:S07]  /*36b0*/  ULEA UR6, UR15, UR5, 0x3 ;  /* 0x000000050f067291 */ /* 0x000fce000f8e18ff */
[----:B------:R2:W-:Y:S02]  /*36c0*/  @P0 STS.U8 [UR4+0x1c], R0 ;  /* 0x00001c00ff000988 */ /* 0x0005e40008000004 */
[----:B------:R-:W4:Y:S02]  /*36d0*/  SYNCS.PHASECHK.TRANS64.TRYWAIT P0, [UR6], R3 ;  /* 0x00000003ff0075a7 */ /* 0x000f240008001106 */
[----:B--2-4-:R-:W-:Y:S05]  /*36e0*/  @!P0 BRA `(.L_x_62) ;  /* 0x0000004000708947 */ /* 0x014fea0003800000 */
.L_x_131:
[----:B-1----:R-:W-:-:S04]  /*36f0*/  UIADD3 UR7, UPT, UPT, UR15, 0x1, URZ ;  /* 0x000000010f077890 */ /* 0x002fc8000fffe0ff */
[----:B------:R-:W-:-:S04]  /*3700*/  UISETP.NE.AND UP0, UPT, UR7, 0x4, UPT ;  /* 0x000000040700788c */ /* 0x000fc8000bf05270 */
[----:B------:R-:W-:Y:S02]  /*3710*/  USEL UR8, URZ, 0x1, UP0 ;  /* 0x00000001ff087887 */ /* 0x000fe40008000000 */
[----:B------:R-:W-:-:S04]  /*3720*/  USEL UR7, UR7, URZ, UP0 ;  /* 0x000000ff07077287 */ /* 0x000fc80008000000 */
[----:B------:R-:W-:Y:S01]  /*3730*/  ULEA UR6, UR7, UR5, 0x3 ;  /* 0x0000000507067291 */ /* 0x000fe2000f8e18ff */
[----:B------:R-:W-:-:S04]  /*3740*/  LOP3.LUT R2, R11, UR8, RZ, 0x3c, !PT ;  /* 0x000000080b027c12 */ /* 0x000fc8000f8e3cff */
[----:B--2---:R-:W-:-:S04]  /*3750*/  SHF.L.U32 R3, R2, 0x1f, RZ ;  /* 0x0000001f02037819 */ /* 0x004fc800000006ff */
[----:B------:R-:W1:Y:S02]  /*3760*/  SYNCS.PHASECHK.TRANS64.TRYWAIT P0, [UR6], R3 ;  /* 0x00000003ff0075a7 */ /* 0x000e640008001106 */
[----:B-1----:R-:W-:Y:S05]  /*3770*/  @!P0 BRA `(.L_x_63) ;  /* 0x0000004000648947 */ /* 0x002fea0003800000 */
.L_x_133:
        /* <DEDUP_REMOVED lines=9> */
.L_x_135:
[----:B------:R-:W-:-:S04]  /*3810*/  UIADD3 UR7, UPT, UPT, UR7, 0x1, URZ ;  /* 0x0000000107077890 */ /* 0x000fc8000fffe0ff */
[----:B------:R-:W-:-:S04]  /*3820*/  UISETP.NE.AND UP0, UPT, UR7, 0x4, UPT ;  /* 0x000000040700788c */ /* 0x000fc8000bf05270 */
[----:B------:R-:W-:Y:S02]  /*3830*/  USEL UR6, URZ, 0x1, UP0 ;  /* 0x00000001ff067887 */ /* 0x000fe40008000000 */
[----:B------:R-:W-:-:S04]  /*3840*/  USEL UR7, UR7, URZ, UP0 ;  /* 0x000000ff07077287 */ /* 0x000fc80008000000 */
[----:B------:R-:W-:Y:S01]  /*3850*/  ULEA UR7, UR7, UR5, 0x3 ;  /* 0x0000000507077291 */ /* 0x000fe2000f8e18ff */
[----:B-1----:R-:W-:-:S04]  /*3860*/  LOP3.LUT R3, R2, UR6, RZ, 0x3c, !PT ;  /* 0x0000000602037c12 */ /* 0x002fc8000f8e3cff */
[----:B------:R-:W-:-:S04]  /*3870*/  SHF.L.U32 R3, R3, 0x1f, RZ ;  /* 0x0000001f03037819 */ /* 0x000fc800000006ff */
[----:B------:R-:W1:Y:S02]  /*3880*/  SYNCS.PHASECHK.TRANS64.TRYWAIT P0, [UR7], R3 ;  /* 0x00000003ff0075a7 */ /* 0x000e640008001107 */
[----:B-1----:R-:W-:Y:S05]  /*3890*/  @!P0 BRA `(.L_x_65) ;  /* 0x00000040004c8947 */ /* 0x002fea0003800000 */
.L_x_137:
[----:B------:R-:W-:Y:S01]  /*38a0*/  NOP ;  /* 0x0000000000007918 */ /* 0x000fe20000000000 */
[----:B-1----:R-:W1:Y:S01]  /*38b0*/  LDS R0, [UR4+0x14] ;  /* 0x00001404ff007984 */ /* 0x002e620008000800 */
[----:B------:R-:W-:Y:S01]  /*38c0*/  ULOP3.LUT UR6, UR16, 0xffff, URZ, 0xc0, !UPT ;  /* 0x0000ffff10067892 */ /* 0x000fe2000f8ec0ff */
[----:B------:R-:W-:Y:S01]  /*38d0*/  UMOV UR8, 0xffff ;  /* 0x0000ffff00087882 */ /* 0x000fe20000000000 */
[----:B------:R-:W-:Y:S02]  /*38e0*/  UMOV UR5, 0x1 ;  /* 0x0000000100057882 */ /* 0x000fe40000000000 */
[----:B------:R-:W-:-:S04]  /*38f0*/  USHF.R.U32.HI UR6, URZ, 0x5, UR6 ;  /* 0x00000005ff067899 */ /* 0x000fc80008011606 */
[----:B------:R-:W-:Y:S02]  /*3900*/  USHF.L.U32 UR8, UR8, UR6, URZ ;  /* 0x0000000608087299 */ /* 0x000fe400080006ff */
[----:B------:R-:W-:-:S04]  /*3910*/  USHF.L.U32 UR5, UR5, UR6, URZ ;  /* 0x0000000605057299 */ /* 0x000fc800080006ff */
[----:B-1----:R-:W-:-:S04]  /*3920*/  LOP3.LUT R0, R0, UR8, RZ, 0xc0, !PT ;  /* 0x0000000800007c12 */ /* 0x002fc8000f8ec0ff */
[----:B------:R-:W-:-:S13]  /*3930*/  ISETP.NE.AND P0, PT, R0, UR8, PT ;  /* 0x0000000800007c0c */ /* 0x000fda000bf05270 */
[----:B------:R-:W-:Y:S05]  /*3940*/  @P0 BRA `(.L_x_66) ;  /* 0x0000000000580947 */ /* 0x000fea0003800000 */
[----:B------:R-:W1:Y:S02]  /*3950*/  LDS R0, [UR4+0x18] ;  /* 0x00001804ff007984 */ /* 0x000e640008000800 */
[----:B-1----:R-:W-:-:S04]  /*3960*/  LOP3.LUT R0, R0, UR5, RZ, 0xc0, !PT ;  /* 0x0000000500007c12 */ /* 0x002fc8000f8ec0ff */
[----:B------:R-:W-:-:S13]  /*3970*/  ISETP.NE.AND P0, PT, R0, UR5, PT ;  /* 0x0000000500007c0c */ /* 0x000fda000bf05270 */
[----:B------:R-:W-:Y:S05]  /*3980*/  @P0 BRA `(.L_x_67) ;  /* 0x00000000003c0947 */ /* 0x000fea0003800000 */
[----:B------:R-:W1:Y:S01]  /*3990*/  S2R R2, SR_LANEID ;  /* 0x0000000000027919 */ /* 0x000e620000000000 */
[----:B------:R-:W-:Y:S01]  /*39a0*/  ULOP3.LUT UR8, URZ, UR8, URZ, 0x33, !UPT ;  /* 0x00000008ff087292 */ /* 0x000fe2000f8e33ff */
[----:B------:R-:W-:Y:S01]  /*39b0*/  LOP3.LUT R4, RZ, UR5, RZ, 0x33, !PT ;  /* 0x00000005ff047c12 */ /* 0x000fe2000f8e33ff */
[----:B------:R-:W-:Y:S02]  /*39c0*/  VOTEU.ANY UR7, UPT, PT ;  /* 0x0000000000077886 */ /* 0x000fe400038e0100 */
[----:B------:R-:W-:Y:S01]  /*39d0*/  UFLO.U32 UR7, UR7 ;  /* 0x00000007000772bd */ /* 0x000fe200080e0000 */
[----:B------:R-:W2:Y:S01]  /*39e0*/  REDUX UR5, R4 ;  /* 0x00000000040573c4 */ /* 0x000ea20000000000 */
[----:B------:R-:W-:-:S06]  /*39f0*/  IMAD.U32 R0, RZ, RZ, UR8 ;  /* 0x00000008ff007e24 */ /* 0x000fcc000f8e00ff */
[----:B------:R4:W-:Y:S01]  /*3a00*/  UTCATOMSWS.AND URZ, UR8 ;  /* 0x0000000800ff79e3 */ /* 0x0009e20008000000 */
[----:B------:R-:W3:Y:S01]  /*3a10*/  REDUX UR6, R0 ;  /* 0x00000000000673c4 */ /* 0x000ee20000000000 */
[----:B-1----:R-:W-:Y:S01]  /*3a20*/  ISETP.EQ.U32.AND P0, PT, R2, UR7, PT ;  /* 0x0000000702007c0c */ /* 0x002fe2000bf02070 */
[----:B--2---:R-:W-:Y:S01]  /*3a30*/  IMAD.U32 R2, RZ, RZ, UR5 ;  /* 0x00000005ff027e24 */ /* 0x004fe2000f8e00ff */
[----:B---3--:R-:W-:-:S11]  /*3a40*/  MOV R3, UR6 ;  /* 0x0000000600037c02 */ /* 0x008fd60008000f00 */
[----:B------:R4:W-:Y:S04]  /*3a50*/  @P0 ATOMS.AND RZ, [UR4+0x14], R3 ;  /* 0x00001403ffff098c */ /* 0x0009e8000a800004 */
[----:B------:R4:W-:Y:S01]  /*3a60*/  @P0 ATOMS.AND RZ, [UR4+0x18], R2 ;  /* 0x00001802ffff098c */ /* 0x0009e2000a800004 */
[----:B------:R-:W-:Y:S05]  /*3a70*/  BRA `(.L_x_68) ;  /* 0x0000000000147947 */ /* 0x000fea0003800000 */
.L_x_67:
[----:B------:R-:W-:Y:S02]  /*3a80*/  MOV R2, 0x3aa0 ;  /* 0x00003aa000027802 */ /* 0x000fe40000000f00 */
[----:B---3-5:R-:W-:Y:S05]  /*3a90*/  CALL.REL.NOINC `($__internal_0_$__cuda_sm10x_tcgen05_guardrail_trap_col_being_dealloced_not_returned_by_alloc) ;  /* 0x0000004000a87944 */ /* 0x028fea0003c00000 */
[----:B------:R-:W-:Y:S05]  /*3aa0*/  BRA `(.L_x_68) ;  /* 0x0000000000087947 */ /* 0x000fea0003800000 */
.L_x_66:
[----:B------:R-:W-:Y:S02]  /*3ab0*/  MOV R2, 0x3ad0 ;  /* 0x00003ad000027802 */ /* 0x000fe40000000f00 */
[----:B---3-5:R-:W-:Y:S05]  /*3ac0*/  CALL.REL.NOINC `($__internal_2_$__cuda_sm10x_tcgen05_guardrail_trap_unallocated_columns_being_dealloced) ;  /* 0x0000004000b47944 */ /* 0x028fea0003c00000 */
.L_x_68:
[----:B------:R-:W-:Y:S01]  /*3ad0*/  NOP ;  /* 0x0000000000007918 */ /* 0x000fe20000000000 */
[----:B----4-:R-:W-:Y:S05]  /*3ae0*/  EXIT ;  /* 0x000000000000794d */ /* 0x010fea0003800000 */
.L_x_50:
[----:B------:R-:W-:-:S09]  /*3af0*/  UISETP.NE.OR UP2, UPT, UR8, 0x3, !UP2 ;  /* 0x000000030800788c */ /* 0x000fd2000d745670 */
[----:B------:R-:W-:Y:S05]  /*3b00*/  BRA.U UP2, `(.L_x_69) ;  /* 0x0000000d02407547 */ /* 0x000fea000b800000 */
[----:B------:R-:W1:Y:S01]  /*3b10*/  LDC R0, c[0x0][0xb30] ;  /* 0x0002cc00ff007b82 */ /* 0x000e620000000800 */
[----:B------:R-:W2:Y:S01]  /*3b20*/  LDCU.64 UR8, c[0x0][0x888] ;  /* 0x00011100ff0877ac */ /* 0x000ea20008000a00 */
[----:B------:R-:W-:Y:S02]  /*3b30*/  HFMA2 R29, -RZ, RZ, 0, 0 ;  /* 0x00000000ff1d7431 */ /* 0x000fe400000001ff */
[----:B------:R-:W-:Y:S01]  /*3b40*/  IMAD.MOV.U32 R31, RZ, RZ, 0x1 ;  /* 0x00000001ff1f7424 */ /* 0x000fe200078e00ff */
[----:B------:R-:W-:Y:S01]  /*3b50*/  MOV R23, 0x1000 ;  /* 0x0000100000177802 */ /* 0x000fe20000000f00 */
[----:B------:R-:W4:Y:S01]  /*3b60*/  LDCU.64 UR4, c[0x0][0x890] ;  /* 0x00011200ff0477ac */ /* 0x000f220008000a00 */
[----:B------:R-:W-:Y:S01]  /*3b70*/  IMAD.MOV.U32 R30, RZ, RZ, RZ ;  /* 0x000000ffff1e7224 */ /* 0x000fe200078e00ff */
[----:B------:R-:W3:Y:S01]  /*3b80*/  LDC R19, c[0x0][0x370] ;  /* 0x0000dc00ff137b82 */ /* 0x000ee20000000800 */
[----:B------:R-:W-:Y:S01]  /*3b90*/  UMOV UR7, 0x400 ;  /* 0x0000040000077882 */ /* 0x000fe20000000000 */
[----:B------:R-:W-:-:S02]  /*3ba0*/  UPLOP3.LUT UP1, UPT, UPT, UPT, UPT, 0x40, 0x4 ;  /* 0x000000000004789c */ /* 0x000fc40003f2e870 */
[----:B------:R-:W-:-:S04]  /*3bb0*/  ULEA UR7, UR37, UR7, 0x18 ;  /* 0x0000000725077291 */ /* 0x000fc8000f8ec0ff */
[----:B------:R-:W3:Y:S01]  /*3bc0*/  LDC R2, c[0x0][0xb0c] ;  /* 0x0002c300ff027b82 */ /* 0x000ee20000000800 */
[----:B------:R-:W-:Y:S02]  /*3bd0*/  UIADD3 UR13, UPT, UPT, UR7, 0x68, URZ ;  /* 0x00000068070d7890 */ /* 0x000fe4000fffe0ff */
[----:B--2---:R-:W-:Y:S02]  /*3be0*/  UISETP.NE.U32.AND UP2, UPT, UR8, URZ, UPT ;  /* 0x000000ff0800728c */ /* 0x004fe4000bf45070 */
[----:B------:R-:W-:Y:S02]  /*3bf0*/  UIADD3 UR17, UPT, UPT, UR7, 0x60, URZ ;  /* 0x0000006007117890 */ /* 0x000fe4000fffe0ff */
[----:B----4-:R-:W-:Y:S01]  /*3c00*/  UISETP.NE.U32.AND UP3, UPT, UR4, URZ, UPT ;  /* 0x000000ff0400728c */ /* 0x010fe2000bf65070 */
[----:B------:R-:W2:Y:S01]  /*3c10*/  LDC R18, c[0x0][0xb20] ;  /* 0x0002c800ff127b82 */ /* 0x000ea20000000800 */
[----:B-1----:R-:W-:Y:S01]  /*3c20*/  ISETP.NE.AND P1, PT, R0, 0x1, PT ;  /* 0x000000010000780c */ /* 0x002fe20003f25270 */
[----:B------:R-:W-:-:S02]  /*3c30*/  UISETP.NE.AND.EX UP2, UPT, UR9, URZ, UPT, UP2 ;  /* 0x000000ff0900728c */ /* 0x000fc4000bf45320 */
[----:B------:R-:W-:Y:S02]  /*3c40*/  UPRMT UR13, UR37, 0x654, UR13 ;  /* 0x00000654250d7896 */ /* 0x000fe4000800000d */
[----:B------:R-:W-:Y:S02]  /*3c50*/  UISETP.NE.AND.EX UP3, UPT, UR5, URZ, UPT, UP3 ;  /* 0x000000ff0500728c */ /* 0x000fe4000bf65330 */
[----:B------:R-:W1:Y:S08]  /*3c60*/  LDC.64 R32, c[0x0][0x348] ;  /* 0x0000d200ff207b82 */ /* 0x000e700000000a00 */
[----:B------:R-:W4:Y:S08]  /*3c70*/  LDC.64 R16, c[0x0][0xb10] ;  /* 0x0002c400ff107b82 */ /* 0x000f300000000a00 */
[----:B------:R-:W1:Y:S08]  /*3c80*/  LDC.64 R6, c[0x0][0xb18] ;  /* 0x0002c600ff067b82 */ /* 0x000e700000000a00 */
[----:B------:R-:W1:Y:S08]  /*3c90*/  LDC.64 R4, c[0x0][0xb28] ;  /* 0x0002ca00ff047b82 */ /* 0x000e700000000a00 */
[----:B--23--:R-:W1:Y:S02]  /*3ca0*/  LDC R22, c[0x0][0x374] ;  /* 0x0000dd00ff167b82 */ /* 0x00ce640000000800 */
.L_x_78:
[C---:B------:R-:W-:Y:S02]  /*3cb0*/  LEA R0, R30.reuse, UR7, 0x3 ;  /* 0x000000071e007c11 */ /* 0x040fe4000f8e18ff */
[----:B------:R-:W-:Y:S02]  /*3cc0*/  SHF.L.U32 R3, R29, 0x1f, RZ ;  /* 0x0000001f1d037819 */ /* 0x000fe400000006ff */
[----:B------:R-:W-:Y:S02]  /*3cd0*/  LEA R24, R30, UR7, 0x4 ;  /* 0x000000071e187c11 */ /* 0x000fe4000f8e20ff */
[----:B--2---:R-:W2:Y:S02]  /*3ce0*/  SYNCS.PHASECHK.TRANS64.TRYWAIT P0, [R0+URZ+0x90], R3 ;  /* 0x00009003000075a7 */ /* 0x004ea400080011ff */
[----:B--2---:R-:W-:Y:S05]  /*3cf0*/  @!P0 BRA `(.L_x_70) ;  /* 0x0000003c004c8947 */ /* 0x004fea0003800000 */
.L_x_138:
[----:B------:R-:W-:Y:S01]  /*3d00*/  ISETP.GE.AND P0, PT, R40, 0x1, PT ;  /* 0x000000012800780c */ /* 0x000fe20003f06270 */
[----:B------:R-:W3:Y:S01]  /*3d10*/  LDS.128 R24, [R24+0x120] ;  /* 0x0001200018187984 */ /* 0x000ee20000000c00 */
[----:B--2---:R-:W-:Y:S01]  /*3d20*/  VIADD R0, R0, 0xa0 ;  /* 0x000000a000007836 */ /* 0x004fe20000000000 */
[----:B------:R-:W-:Y:S01]  /*3d30*/  @!PT LDS RZ, [RZ] ;  /* 0x00000000fffff984 */ /* 0x000fe20000000800 */
[----:B------:R-:W-:Y:S01]  /*3d40*/  @!PT LDS RZ, [RZ] ;  /* 0x00000000fffff984 */ /* 0x000fe20000000800 */
[----:B------:R-:W-:Y:S01]  /*3d50*/  @!PT LDS RZ, [RZ] ;  /* 0x00000000fffff984 */ /* 0x000fe20000000800 */
[----:B------:R-:W-:Y:S01]  /*3d60*/  @!PT LDS RZ, [RZ] ;  /* 0x00000000fffff984 */ /* 0x000fe20000000800 */
[----:B------:R2:W-:Y:S06]  /*3d70*/  MEMBAR.ALL.CTA ;  /* 0x0000000000007992 */ /* 0x0005ec0000008000 */
[----:B--2---:R-:W2:Y:S01]  /*3d80*/  FENCE.VIEW.ASYNC.S ;  /* 0x00000000000073c6 */ /* 0x004ea20000000000 */
[----:B------:R-:W-:Y:S04]  /*3d90*/  PRMT R0, RZ, 0x654, R0 ;  /* 0x00000654ff007816 */ /* 0x000fe80000000000 */
[----:B--2---:R2:W-:Y:S01]  /*3da0*/  SYNCS.ARRIVE.TRANS64.RED.A1T0 RZ, [R0+URZ], RZ ;  /* 0x000000ff00ff79a7 */ /* 0x0045e200081004ff */
[----:B---3--:R-:W-:Y:S11]  /*3db0*/  LOP3.LUT P3, RZ, R26, 0x1, RZ, 0xc0, !PT ;  /* 0x000000011aff7812 */ /* 0x008ff6000786c0ff */
[----:B------:R-:W-:Y:S02]  /*3dc0*/  @!UPT UIADD3 URZ, UPT, UPT, URZ, URZ, URZ ;  /* 0x000000fffffff290 */ /* 0x000fe4000fffe0ff */
[----:B------:R-:W-:Y:S02]  /*3dd0*/  @P3 MOV R13, R24 ;  /* 0x00000018000d3202 */ /* 0x000fe40000000f00 */
[----:B------:R-:W-:Y:S01]  /*3de0*/  @P3 LOP3.LUT R8, R25, 0xffff, RZ, 0xc0, !PT ;  /* 0x0000ffff19083812 */ /* 0x000fe200078ec0ff */
[----:B--2---:R-:W-:Y:S06]  /*3df0*/  @!P0 BRA `(.L_x_71) ;  /* 0x0000000000a48947 */ /* 0x004fec0003800000 */
[----:B-1----:R-:W-:Y:S01]  /*3e00*/  IMAD.HI.U32 R35, R22, R7, RZ ;  /* 0x0000000716237227 */ /* 0x002fe200078e00ff */
[----:B------:R-:W-:Y:S02]  /*3e10*/  ISETP.NE.AND P0, PT, R6, 0x1, PT ;  /* 0x000000010600780c */ /* 0x000fe40003f05270 */
[----:B------:R-:W-:Y:S01]  /*3e20*/  ISETP.NE.AND P2, PT, R40, 0x1, PT ;  /* 0x000000012800780c */ /* 0x000fe20003f45270 */
[----:B----4-:R-:W-:Y:S01]  /*3e30*/  IMAD.HI.U32 R34, R19, R16, RZ ;  /* 0x0000001013227227 */ /* 0x010fe200078e00ff */
[----:B------:R-:W-:Y:S02]  /*3e40*/  SHF.R.U32.HI R35, RZ, R18, R35 ;  /* 0x00000012ff237219 */ /* 0x000fe40000011623 */
[----:B------:R-:W-:Y:S01]  /*3e50*/  ISETP.NE.AND P4, PT, R2, 0x1, PT ;  /* 0x000000010200780c */ /* 0x000fe20003f85270 */
[----:B------:R-:W-:Y:S01]  /*3e60*/  IMAD.HI.U32 R36, R13, R16, RZ ;  /* 0x000000100d247227 */ /* 0x000fe200078e00ff */
[----:B------:R-:W-:Y:S02]  /*3e70*/  SHF.R.U32.HI R34, RZ, R17, R34 ;  /* 0x00000011ff227219 */ /* 0x000fe40000011622 */
[----:B------:R-:W-:Y:S01]  /*3e80*/  SEL R3, R22, R35, !P0 ;  /* 0x0000002316037207 */ /* 0x000fe20004000000 */
[C---:B------:R-:W-:Y:S01]  /*3e90*/  IMAD.HI.U32 R35, R8.reuse, R7, RZ ;  /* 0x0000000708237227 */ /* 0x040fe200078e00ff */
[----:B------:R-:W-:Y:S02]  /*3ea0*/  SEL R11, R19, R34, !P4 ;  /* 0x00000022130b7207 */ /* 0x000fe40006000000 */
[----:B------:R-:W-:Y:S01]  /*3eb0*/  SHF.R.U32.HI R36, RZ, R17, R36 ;  /* 0x00000011ff247219 */ /* 0x000fe20000011624 */
[----:B------:R-:W-:Y:S01]  /*3ec0*/  IMAD.HI.U32 R38, R3, R4, RZ ;  /* 0x0000000403267227 */ /* 0x000fe200078e00ff */
[----:B------:R-:W-:Y:S03]  /*3ed0*/  SHF.R.U32.HI R35, RZ, R18, R35 ;  /* 0x00000012ff237219 */ /* 0x000fe60000011623 */
[----:B------:R-:W-:Y:S01]  /*3ee0*/  IMAD.HI.U32 R34, R11, R4, RZ ;  /* 0x000000040b227227 */ /* 0x000fe200078e00ff */
[----:B------:R-:W-:Y:S02]  /*3ef0*/  @P2 SHF.R.U32.HI R3, RZ, R5, R38 ;  /* 0x00000005ff032219 */ /* 0x000fe40000011626 */
[----:B------:R-:W-:Y:S02]  /*3f00*/  SEL R9, R8, R35, !P0 ;  /* 0x0000002308097207 */ /* 0x000fe40004000000 */
[----:B------:R-:W-:Y:S01]  /*3f10*/  @P2 SHF.R.U32.HI R11, RZ, R5, R34 ;  /* 0x00000005ff0b2219 */ /* 0x000fe20000011622 */
[C---:B------:R-:W-:Y:S01]  /*3f20*/  IMAD R10, R40.reuse, R3, RZ ;  /* 0x00000003280a7224 */ /* 0x040fe200078e02ff */
[----:B------:R-:W-:Y:S01]  /*3f30*/  SEL R3, R13, R36, !P4 ;  /* 0x000000240d037207 */ /* 0x000fe20006000000 */
[C---:B------:R-:W-:Y:S03]  /*3f40*/  IMAD.HI.U32 R14, R9.reuse, R4, RZ ;  /* 0x00000004090e7227 */ /* 0x040fe600078e00ff */
[----:B------:R-:W-:Y:S01]  /*3f50*/  ISETP.GE.AND P0, PT, R9, R10, PT ;  /* 0x0000000a0900720c */ /* 0x000fe20003f06270 */
[C---:B------:R-:W-:Y:S01]  /*3f60*/  IMAD R12, R40.reuse, R11, RZ ;  /* 0x0000000b280c7224 */ /* 0x040fe200078e02ff */
[-C--:B------:R-:W-:Y:S04]  /*3f70*/  SHF.R.U32.HI R14, RZ, R5.reuse, R14 ;  /* 0x00000005ff0e7219 */ /* 0x080fe8000001160e */
[----:B------:R-:W-:Y:S02]  /*3f80*/  ISETP.GE.OR P0, PT, R3, R12, P0 ;  /* 0x0000000c0300720c */ /* 0x000fe40000706670 */
[----:B------:R-:W-:Y:S05]  /*3f90*/  SEL R15, R9, R14, !P2 ;  /* 0x0000000e090f7207 */ /* 0x000fea0005000000 */
[----:B------:R-:W-:Y:S04]  /*3fa0*/  IMAD.MOV R14, RZ, RZ, -R15 ;  /* 0x000000ffff0e7224 */ /* 0x000fe800078e0a0f */
[----:B------:R-:W-:Y:S02]  /*3fb0*/  IMAD R14, R40, R14, R9 ;  /* 0x0000000e280e7224 */ /* 0x000fe400078e0209 */
[C---:B------:R-:W-:Y:S05]  /*3fc0*/  @!P0 IMAD.HI.U32 R10, R3.reuse, R4, RZ ;  /* 0x00000004030a8227 */ /* 0x040fea00078e00ff */
[----:B------:R-:W-:Y:S04]  /*3fd0*/  @!P0 SHF.R.U32.HI R10, RZ, R5, R10 ;  /* 0x00000005ff0a8219 */ /* 0x000fe8000001160a */
[----:B------:R-:W-:Y:S01]  /*3fe0*/  @!P0 SEL R0, R3, R10, !P2 ;  /* 0x0000000a03008207 */ /* 0x000fe20005000000 */
[----:B------:R-:W-:Y:S03]  /*3ff0*/  IMAD.MOV R10, RZ, RZ, -R3 ;  /* 0x000000ffff0a7224 */ /* 0x000fe600078e0a03 */
[----:B------:R-:W-:Y:S01]  /*4000*/  @!P0 IADD3 R15, PT, PT, R15, -R0, RZ ;  /* 0x800000000f0f8210 */ /* 0x000fe20007ffe0ff */
[----:B------:R-:W-:Y:S01]  /*4010*/  @!P0 IMAD R0, R11, R14, R0 ;  /* 0x0000000e0b008224 */ /* 0x000fe200078e0200 */
[----:B------:R-:W-:Y:S01]  /*4020*/  IADD3 R11, PT, PT, -R9, RZ, RZ ;  /* 0x000000ff090b7210 */ /* 0x000fe20007ffe1ff */
[----:B------:R-:W-:Y:S02]  /*4030*/  IMAD R13, R2, R10, R13 ;  /* 0x0000000a020d7224 */ /* 0x000fe400078e020d */
[----:B------:R-:W-:Y:S02]  /*4040*/  @!P0 IMAD R9, R15, R40, R3 ;  /* 0x000000280f098224 */ /* 0x000fe400078e0203 */
[----:B------:R-:W-:Y:S02]  /*4050*/  @!P0 IMAD.MOV.U32 R3, RZ, RZ, R0 ;  /* 0x000000ffff038224 */ /* 0x000fe400078e0000 */
[----:B------:R-:W-:Y:S02]  /*4060*/  IMAD R8, R6, R11, R8 ;  /* 0x0000000b06087224 */ /* 0x000fe400078e0208 */
[----:B------:R-:W-:Y:S02]  /*4070*/  IMAD R13, R3, R2, R13 ;  /* 0x00000002030d7224 */ /* 0x000fe400078e020d */
[----:B------:R-:W-:Y:S02]  /*4080*/  IMAD R8, R9, R6, R8 ;  /* 0x0000000609087224 */ /* 0x000fe400078e0208 */
.L_x_71:
[----:B------:R-:W-:Y:S05]  /*4090*/  BRA.U UP1, `(.L_x_72) ;  /* 0x0000000101107547 */ /* 0x000fea000b800000 */
[----:B------:R-:W-:Y:S04]  /*40a0*/  MOV R0, UR6 ;  /* 0x0000000600007c02 */ /* 0x000fe80008000f00 */
[----:B------:R-:W-:Y:S04]  /*40b0*/  SHF.L.U32 R3, R0, 0x1f, RZ ;  /* 0x0000001f00037819 */ /* 0x000fe800000006ff */
[----:B------:R-:W2:Y:S02]  /*40c0*/  SYNCS.PHASECHK.TRANS64.TRYWAIT P0, [UR7+0x88], R3 ;  /* 0x00008803ff0075a7 */ /* 0x000ea40008001107 */
[----:B--2---:R-:W-:Y:S05]  /*40d0*/  @!P0 BRA `(.L_x_73) ;  /* 0x0000003800688947 */ /* 0x004fea0003800000 */
.L_x_72:
[----:B------:R-:W-:Y:S02]  /*40e0*/  R2UR UR19, R21 ;  /* 0x00000000151372ca */ /* 0x000fe400000e0000 */
[----:B------:R-:W-:Y:S02]  /*40f0*/  R2UR UR18, R20 ;  /* 0x00000000141272ca */ /* 0x000fe400000e0000 */
[----:B------:R-:W-:Y:S02]  /*4100*/  ISETP.NE.U32.AND P2, PT, RZ, UR4, PT ;  /* 0x00000004ff007c0c */ /* 0x000fe4000bf45070 */
[----:B------:R-:W-:Y:S02]  /*4110*/  SHF.L.U32 R12, R31, 0x1f, RZ ;  /* 0x0000001f1f0c7819 */ /* 0x000fe400000006ff */
[----:B------:R-:W-:Y:S05]  /*4120*/  ISETP.NE.AND.EX P2, PT, RZ, UR5, PT, P2 ;  /* 0x00000005ff007c0c */ /* 0x000fea000bf45320 */
[----:B------:R-:W-:Y:S02]  /*4130*/  USHF.L.U32 UR19, UR19, 0x6, URZ ;  /* 0x0000000613137899 */ /* 0x000fe400080006ff */
[----:B------:R-:W-:Y:S01]  /*4140*/  USHF.L.U32 UR18, UR18, 0x7, URZ ;  /* 0x0000000712127899 */ /* 0x000fe200080006ff */
[----:B------:R-:W-:Y:S11]  /*4150*/  BRA.U !UP3, `(.L_x_74) ;  /* 0x000000010b347547 */ /* 0x000ff6000b800000 */
[----:B------:R-:W-:Y:S01]  /*4160*/  UPLOP3.LUT UP0, UPT, UPT, UPT, UP2, 0x80, 0x8 ;  /* 0x000000000008789c */ /* 0x000fe20003f0f020 */
[----:B--2---:R-:W-:Y:S02]  /*4170*/  HFMA2 R0, -RZ, RZ, 0, 5.9604644775390625e-08 ;  /* 0x00000001ff007431 */ /* 0x004fe400000001ff */
[----:B------:R-:W-:Y:S03]  /*4180*/  IMAD.MOV.U32 R95, RZ, RZ, 0x1 ;  /* 0x00000001ff5f7424 */ /* 0x000fe600078e00ff */
[----:B------:R-:W-:Y:S05]  /*4190*/  PLOP3.LUT P0, PT, PT, PT, UP0, 0x80, 0x8 ;  /* 0x000000000008781c */ /* 0x000fea0003f0f008 */
[----:B------:R-:W2:Y:S01]  /*41a0*/  @UP0 LDCU.64 UR10, c[0x0][0x888] ;  /* 0x00011100ff0a07ac */ /* 0x000ea20008000a00 */
[----:B------:R-:W-:Y:S07]  /*41b0*/  @UP0 UIMAD UR8, UR36, UR4, URZ ;  /* 0x00000004240802a4 */ /* 0x000fee000f8e02ff */
[----:B------:R-:W-:Y:S01]  /*41c0*/  @!P0 PRMT R95, R0, 0x7610, R95 ;  /* 0x00007610005f8816 */ /* 0x000fe2000000005f */
[----:B--2---:R-:W-:Y:S03]  /*41d0*/  @UP0 UIMAD.WIDE UR10, UR8, 0x4, UR10 ;  /* 0x00000004080a08a5 */ /* 0x004fe6000f8e020a */
[----:B------:R-:W2:Y:S03]  /*41e0*/  @!UP0 LDCU UR8, c[0x0][0x880] ;  /* 0x00011000ff0887ac */ /* 0x000ea60008000800 */
[----:B------:R-:W-:Y:S01]  /*41f0*/  IMAD.U32 R10, RZ, RZ, UR10 ;  /* 0x0000000aff0a7e24 */ /* 0x000fe2000f8e00ff */
[----:B------:R-:W-:Y:S05]  /*4200*/  MOV R11, UR11 ;  /* 0x0000000b000b7c02 */ /* 0x000fea0008000f00 */
[----:B-----5:R3:W5:Y:S02]  /*4210*/  @P0 LDG.E R49, desc[UR46][R10.64] ;  /* 0x0000002e0a310981 */ /* 0x020764000c1e1900 */
[----:B--23--:R-:W-:Y:S07]  /*4220*/  @!P0 IMAD.U32 R49, RZ, RZ, UR8 ;  /* 0x00000008ff318e24 */ /* 0x00cfee000f8e00ff */
.L_x_74:
[----:B-----5:R-:W-:Y:S01]  /*4230*/  @!P2 FSETP.EQ.AND P0, PT, R49, RZ, PT ;  /* 0x000000ff3100a20b */ /* 0x020fe20003f02000 */
[----:B------:R-:W-:Y:S01]  /*4240*/  @!UPT UIADD3 URZ, UPT, UPT, URZ, URZ, URZ ;  /* 0x000000fffffff290 */ /* 0x000fe2000fffe0ff */
[----:B------:R-:W-:Y:S11]  /*4250*/  @!P2 BRA `(.L_x_75) ;  /* 0x000000000014a947 */ /* 0x000ff60003800000 */
[----:B------:R-:W-:Y:S02]  /*4260*/  LOP3.LUT P2, RZ, R95, 0xff, RZ, 0xc0, !PT ;  /* 0x000000ff5fff7812 */ /* 0x000fe4000784c0ff */
[----:B------:R-:W-:Y:S04]  /*4270*/  PLOP3.LUT P0, PT, PT, PT, UP0, 0x80, 0x8 ;  /* 0x000000000008781c */ /* 0x000fe80003f0f008 */
[----:B------:R-:W-:Y:S07]  /*4280*/  PLOP3.LUT P0, PT, P0, PT, PT, 0x8, 0x80 ;  /* 0x000000000080781c */ /* 0x000fee000070e170 */
[----:B------:R-:W-:Y:S11]  /*4290*/  @P2 FSETP.EQ.AND P0, PT, R49, RZ, PT ;  /* 0x000000ff3100220b */ /* 0x000ff60003f02000 */
[----:B------:R-:W-:Y:S02]  /*42a0*/  @!UPT UIADD3 URZ, UPT, UPT, URZ, URZ, URZ ;  /* 0x000000fffffff290 */ /* 0x000fe4000fffe0ff */
.L_x_75:
[----:B------:R-:W3:Y:S01]  /*42b0*/  SYNCS.PHASECHK.TRANS64.TRYWAIT P2, [UR7+0x70], R12 ;  /* 0x0000700cff0075a7 */ /* 0x000ee20008041107 */
[----:B------:R-:W-:Y:S04]  /*42c0*/  ELECT P4, URZ, PT ;  /* 0x0000000000ff782f */ /* 0x000fe80003880000 */
[----:B------:R-:W-:Y:S11]  /*42d0*/  PLOP3.LUT P4, PT, P0, P4, PT, 0xf2, 0x2f ;  /* 0x00000000002f781c */ /* 0x000ff60000789e72 */
[----:B------:R-:W-:Y:S02]  /*42e0*/  @!UPT UIADD3 URZ, UPT, UPT, URZ, URZ, URZ ;  /* 0x000000fffffff290 */ /* 0x000fe4000fffe0ff */
[----:B-1----:R-:W-:Y:S05]  /*42f0*/  @!P4 IADD3 R21, P0, PT, R32, 0x580, RZ ;  /* 0x000005802015c810 */ /* 0x002fea0007f1e0ff */
[----:B------:R-:W-:Y:S01]  /*4300*/  @!P4 IMAD.X R20, RZ, RZ, R33, P0 ;  /* 0x000000ffff14c224 */ /* 0x000fe200000e0621 */
[----:B---3--:R-:W-:Y:S07]  /*4310*/  @!P2 BRA `(.L_x_76) ;  /* 0x0000003400f0a947 */ /* 0x008fee0003800000 */
.L_x_141:
[----:B------:R-:W3:Y:S01]  /*4320*/  LDC.64 R14, c[0x0][0xb10] ;  /* 0x0002c400ff0e7b82 */ /* 0x000ee20000000a00 */
[----:B------:R-:W-:Y:S01]  /*4330*/  @!P4 R2UR UR8, R20 ;  /* 0x000000001408c2ca */ /* 0x000fe200000e0000 */
[----:B------:R-:W-:Y:S01]  /*4340*/  VOTEU.ALL UP1, P4 ;  /* 0x0000000000ff7886 */ /* 0x000fe20002020000 */
[----:B------:R-:W-:Y:S01]  /*4350*/  @!P4 R2UR UR9, R21 ;  /* 0x000000001509c2ca */ /* 0x000fe200000e0000 */
[----:B------:R-:W-:Y:S01]  /*4360*/  UMOV UR10, 0x0 ;  /* 0x00000000000a7882 */ /* 0x000fe20000000000 */
[----:B------:R-:W-:Y:S03]  /*4370*/  UMOV UR11, 0x10000000 ;  /* 0x10000000000b7882 */ /* 0x000fe60000000000 */
[----:B------:R-:W5:Y:S01]  /*4380*/  LDC.64 R10, c[0x0][0xb18] ;  /* 0x0002c600ff0a7b82 */ /* 0x000f620000000a00 */
[----:B------:R-:W-:Y:S01]  /*4390*/  @!UP1 UIADD3 UR16, UPT, UPT, UR7, 0x200, URZ ;  /* 0x0000020007109890 */ /* 0x000fe2000fffe0ff */
[----:B------:R-:W-:Y:S01]  /*43a0*/  @P3 SHF.R.U32.HI R28, RZ, 0x10, R25 ;  /* 0x00000010ff1c3819 */ /* 0x000fe20000011619 */
[----:B------:R-:W-:Y:S01]  /*43b0*/  VOTEU.ALL UP1, P4 ;  /* 0x0000000000ff7886 */ /* 0x000fe20002020000 */
[----:B------:R-:W-:Y:S01]  /*43c0*/  UMOV UR20, UR36 ;  /* 0x0000002400147c82 */ /* 0x000fe20008000000 */
[----:B------:R-:W-:Y:S03]  /*43d0*/  VIADD R30, R30, 0x1 ;  /* 0x000000011e1e7836 */ /* 0x000fe60000000000 */
[----:B--2---:R-:W2:Y:S01]  /*43e0*/  @!P1 LDC R0, c[0x0][0xb20] ;  /* 0x0002c800ff009b82 */ /* 0x004ea20000000800 */
[----:B------:R-:W-:Y:S01]  /*43f0*/  IMAD.U32 R21, RZ, RZ, UR8 ;  /* 0x00000008ff157e24 */ /* 0x000fe2000f8e00ff */
[----:B------:R-:W-:Y:S06]  /*4400*/  UPRMT UR8, UR37, 0x654, UR17 ;  /* 0x0000065425087896 */ /* 0x000fec0008000011 */
[----:B-1----:R-:W1:Y:S01]  /*4410*/  @!P1 LDC R3, c[0x0][0xb0c] ;  /* 0x0002c300ff039b82 */ /* 0x002e620000000800 */
[----:B------:R-:W-:Y:S01]  /*4420*/  IMAD.U32 R20, RZ, RZ, UR9 ;  /* 0x00000009ff147e24 */ /* 0x000fe2000f8e00ff */
[----:B------:R-:W-:Y:S04]  /*4430*/  @!P4 R2UR UR15, R21 ;  /* 0x00000000150fc2ca */ /* 0x000fe800000e0000 */
[----:B------:R-:W-:Y:S01]  /*4440*/  @!P4 R2UR UR14, R20 ;  /* 0x00000000140ec2ca */ /* 0x000fe200000e0000 */
[----:B------:R-:W-:Y:S11]  /*4450*/  @!P4 IMAD.MOV.U32 R20, RZ, RZ, 0x1000 ;  /* 0x00001000ff14c424 */ /* 0x000ff600078e00ff */
[----:B------:R-:W-:Y:S01]  /*4460*/  @!UPT UIADD3 URZ, UPT, UPT, URZ, URZ, URZ ;  /* 0x000000fffffff290 */ /* 0x000fe2000fffe0ff */
[----:B------:R1:W-:Y:S01]  /*4470*/  @!UP1 UTMALDG.3D [UR16], [UR14], desc[UR10] ;  /* 0x00000a100e0095b4 */ /* 0x0003e20008011000 */
[----:B------:R1:W-:Y:S02]  /*4480*/  @!P4 SYNCS.ARRIVE.TRANS64.RED.A0TR RZ, [UR7+0x60], R20 ;  /* 0x00006014ffffc9a7 */ /* 0x0003e40008300407 */
[----:B-1----:R-:W-:Y:S01]  /*4490*/  @!P1 ISETP.NE.AND P2, PT, R3, 0x1, PT ;  /* 0x000000010300980c */ /* 0x002fe20003f45270 */
[C---:B---3--:R-:W-:Y:S01]  /*44a0*/  @!P1 IMAD.HI.U32 R14, R13.reuse, R14, RZ ;  /* 0x0000000e0d0e9227 */ /* 0x048fe200078e00ff */
[----:B-----5:R-:W-:Y:S03]  /*44b0*/  @!P1 ISETP.NE.AND P0, PT, R10, 0x1, PT ;  /* 0x000000010a00980c */ /* 0x020fe60003f05270 */
[C---:B------:R-:W-:Y:S01]  /*44c0*/  @!P1 IMAD.HI.U32 R11, R8.reuse, R11, RZ ;  /* 0x0000000b080b9227 */ /* 0x040fe200078e00ff */
[----:B------:R-:W-:Y:S04]  /*44d0*/  @!P1 SHF.R.U32.HI R14, RZ, R15, R14 ;  /* 0x0000000fff0e9219 */ /* 0x000fe8000001160e */
[----:B--2---:R-:W-:Y:S01]  /*44e0*/  @!P1 SHF.R.U32.HI R9, RZ, R0, R11 ;  /* 0x00000000ff099219 */ /* 0x004fe2000001160b */
[----:B------:R-:W-:Y:S01]  /*44f0*/  SYNCS.ARRIVE.TRANS64.RED.A1T0 RZ, [UR8], RZ ;  /* 0x000000ffffff79a7 */ /* 0x000fe20008100408 */
[----:B------:R-:W-:Y:S02]  /*4500*/  @!P1 SEL R14, R13, R14, !P2 ;  /* 0x0000000e0d0e9207 */ /* 0x000fe40005000000 */
[----:B------:R-:W-:Y:S01]  /*4510*/  @!P1 SEL R9, R8, R9, !P0 ;  /* 0x0000000908099207 */ /* 0x000fe20004000000 */
[----:B------:R-:W1:Y:S04]  /*4520*/  SYNCS.PHASECHK.TRANS64.TRYWAIT P5, [UR7+0x78], R12 ;  /* 0x0000780cff0075a7 */ /* 0x000e6800080a1107 */
[----:B------:R-:W-:Y:S02]  /*4530*/  @!P1 IMAD.IADD R0, R9, 0x1, -R14 ;  /* 0x0000000109009824 */ /* 0x000fe400078e0a0e */
[----:B------:R-:W-:Y:S02]  /*4540*/  @!P1 IMAD.IADD R9, R14, 0x1, -R9 ;  /* 0x000000010e099824 */ /* 0x000fe400078e0a09 */
[----:B------:R-:W-:Y:S02]  /*4550*/  @!P1 IMAD R13, R0, R3, R13 ;  /* 0x00000003000d9224 */ /* 0x000fe400078e020d */
[----:B------:R-:W-:Y:S01]  /*4560*/  @!P1 IMAD R8, R9, R10, R8 ;  /* 0x0000000a09089224 */ /* 0x000fe200078e0208 */
[----:B-1----:R-:W-:Y:S06]  /*4570*/  @!P5 BRA `(.L_x_77) ;  /* 0x000000340070d947 */ /* 0x002fec0003800000 */
.L_x_143:
[----:B-1----:R-:W-:Y:S01]  /*4580*/  @!P4 IADD3 R3, P0, PT, R32, 0x580, RZ ;  /* 0x000005802003c810 */ /* 0x002fe20007f1e0ff */
[----:B------:R-:W-:Y:S01]  /*4590*/  VOTEU.ALL UP1, P4 ;  /* 0x0000000000ff7886 */ /* 0x000fe20002020000 */
[----:B------:R-:W-:Y:S01]  /*45a0*/  UMOV UR20, 0x0 ;  /* 0x0000000000147882 */ /* 0x000fe20000000000 */
[----:B------:R-:W-:Y:S01]  /*45b0*/  UMOV UR21, 0x10000000 ;  /* 0x1000000000157882 */ /* 0x000fe20000000000 */
[----:B------:R-:W-:Y:S01]  /*45c0*/  @!P4 R2UR UR9, R3 ;  /* 0x000000000309c2ca */ /* 0x000fe200000e0000 */
[----:B------:R-:W-:Y:S01]  /*45d0*/  @!P4 IMAD.X R0, RZ, RZ, R33, P0 ;  /* 0x000000ffff00c224 */ /* 0x000fe200000e0621 */
[----:B------:R-:W-:Y:S01]  /*45e0*/  @!UP1 UIADD3 UR10, UPT, UPT, UR18, 0x40, URZ ;  /* 0x00000040120a9890 */ /* 0x000fe2000fffe0ff */
[----:B------:R-:W-:Y:S01]  /*45f0*/  ISETP.NE.AND P0, PT, R30, 0x2, PT ;  /* 0x000000021e00780c */ /* 0x000fe20003f05270 */
[----:B------:R-:W-:Y:S01]  /*4600*/  UMOV UR11, UR19 ;  /* 0x00000013000b7c82 */ /* 0x000fe20008000000 */
[----:B------:R-:W-:Y:S01]  /*4610*/  UMOV UR12, UR36 ;  /* 0x00000024000c7c82 */ /* 0x000fe20008000000 */
[----:B------:R-:W-:Y:S01]  /*4620*/  @!P4 R2UR UR8, R0 ;  /* 0x000000000008c2ca */ /* 0x000fe200000e0000 */
[----:B------:R-:W-:Y:S01]  /*4630*/  IMAD.IADD R20, R8, 0x1, R94 ;  /* 0x0000000108147824 */ /* 0x000fe200078e025e */
[----:B------:R-:W-:Y:S01]  /*4640*/  @P3 R2UR UR36, R28 ;  /* 0x000000001c2432ca */ /* 0x000fe200000e0000 */
[----:B------:R-:W-:Y:S01]  /*4650*/  IMAD.IADD R21, R13, 0x1, R96 ;  /* 0x000000010d157824 */ /* 0x000fe200078e0260 */
[----:B------:R-:W-:Y:S02]  /*4660*/  SEL R0, RZ, 0x1, P0 ;  /* 0x00000001ff007807 */ /* 0x000fe40000000000 */
[----:B------:R-:W-:Y:S01]  /*4670*/  LOP3.LUT R31, R31, 0x1, RZ, 0x3c, !PT ;  /* 0x000000011f1f7812 */ /* 0x000fe200078e3cff */
[----:B------:R-:W-:Y:S01]  /*4680*/  IMAD.U32 R10, RZ, RZ, UR9 ;  /* 0x00000009ff0a7e24 */ /* 0x000fe2000f8e00ff */
[----:B------:R-:W-:Y:S01]  /*4690*/  @!UP1 UIADD3 UR9, UPT, UPT, UR7, 0x68, URZ ;  /* 0x0000006807099890 */ /* 0x000fe2000fffe0ff */
[----:B------:R-:W-:Y:S02]  /*46a0*/  LOP3.LUT R29, R29, R0, RZ, 0x3c, !PT ;  /* 0x000000001d1d7212 */ /* 0x000fe400078e3cff */
[----:B------:R-:W-:Y:S02]  /*46b0*/  SEL R30, R30, RZ, P0 ;  /* 0x000000ff1e1e7207 */ /* 0x000fe40000000000 */
[----:B------:R-:W-:Y:S01]  /*46c0*/  IMAD.U32 R11, RZ, RZ, UR8 ;  /* 0x00000008ff0b7e24 */ /* 0x000fe2000f8e00ff */
[----:B------:R-:W-:Y:S01]  /*46d0*/  @!P4 R2UR UR14, R10 ;  /* 0x000000000a0ec2ca */ /* 0x000fe200000e0000 */
[----:B------:R-:W-:Y:S01]  /*46e0*/  @!UP1 UIADD3 UR8, UPT, UPT, UR7, 0x1200, URZ ;  /* 0x0000120007089890 */ /* 0x000fe2000fffe0ff */
[----:B------:R-:W-:Y:S02]  /*46f0*/  VOTEU.ALL UP1, P4 ;  /* 0x0000000000ff7886 */ /* 0x000fe40002020000 */
[----:B------:R-:W-:Y:S11]  /*4700*/  @!P4 R2UR UR15, R11 ;  /* 0x000000000b0fc2ca */ /* 0x000ff600000e0000 */
[----:B------:R-:W-:Y:S02]  /*4710*/  @!UPT UIADD3 URZ, UPT, UPT, URZ, URZ, URZ ;  /* 0x000000fffffff290 */ /* 0x000fe4000fffe0ff */
[----:B------:R2:W-:Y:S01]  /*4720*/  @!UP1 UTMALDG.3D [UR8], [UR14], desc[UR20] ;  /* 0x000014080e0095b4 */ /* 0x0005e20008011000 */
[----:B------:R2:W-:Y:S01]  /*4730*/  @!P4 SYNCS.ARRIVE.TRANS64.RED.A0TR RZ, [UR7+0x68], R23 ;  /* 0x00006817ffffc9a7 */ /* 0x0005e20008300407 */
[----:B------:R-:W-:Y:S01]  /*4740*/  UPLOP3.LUT UP1, UPT, UPT, UPT, UPT, 0x80, 0x8 ;  /* 0x000000000008789c */ /* 0x000fe20003f2f070 */
[----:B------:R-:W-:Y:S01]  /*4750*/  SYNCS.ARRIVE.TRANS64.RED.A1T0 RZ, [UR13], RZ ;  /* 0x000000ffffff79a7 */ /* 0x000fe2000810040d */
[----:B------:R-:W-:Y:S09]  /*4760*/  @P3 BRA `(.L_x_78) ;  /* 0xfffffff400503947 */ /* 0x000ff2000383ffff */
[----:B------:R-:W-:-:S04]  /*4770*/  SHF.L.U32 R3, R31, 0x1f, RZ ;  /* 0x0000001f1f037819 */ /* 0x000fc800000006ff */
[----:B------:R-:W1:Y:S02]  /*4780*/  SYNCS.PHASECHK.TRANS64.TRYWAIT P0, [UR7+0x70], R3 ;  /* 0x00007003ff0075a7 */ /* 0x000e640008001107 */
[----:B-1----:R-:W-:Y:S05]  /*4790*/  @!P0 BRA `(.L_x_79) ;  /* 0x0000003400008947 */ /* 0x002fea0003800000 */
.L_x_145:
[----:B-1----:R-:W-:-:S07]  /*47a0*/  MOV R0, UR7 ;  /* 0x0000000700007c02 */ /* 0x002fce0008000f00 */
.L_x_80:
[----:B-1----:R-:W-:-:S04]  /*47b0*/  SHF.L.U32 R3, R31, 0x1f, RZ ;  /* 0x0000001f1f037819 */ /* 0x002fc800000006ff */
[----:B------:R1:W3:Y:S03]  /*47c0*/  SYNCS.PHASECHK.TRANS64.TRYWAIT P0, [R0+URZ+0x78], R3 ;  /* 0x00007803000075a7 */ /* 0x0002e600080011ff */
[----:B---3--:R-:W-:Y:S05]  /*47d0*/  @!P0 NANOSLEEP.SYNCS 0x989680 ;  /* 0x009896800000895d */ /* 0x008fea0003900000 */
[----:B------:R-:W3:Y:S02]  /*47e0*/  @!P0 SYNCS.PHASECHK.TRANS64 P0, [R0+URZ+0x78], R3 ;  /* 0x00007803000085a7 */ /* 0x000ee400080010ff */
[----:B--23--:R-:W-:Y:S05]  /*47f0*/  @P0 EXIT ;  /* 0x000000000000094d */ /* 0x00cfea0003800000 */
[----:B------:R-:W-:Y:S05]  /*4800*/  BRA `(.L_x_80) ;  /* 0xfffffffc00e87947 */ /* 0x000fea000383ffff */
.L_x_69:
[----:B------:R-:W-:-:S06]  /*4810*/  UISETP.GE.AND UP1, UPT, UR8, 0x4, UPT ;  /* 0x000000040800788c */ /* 0x000fcc000bf26270 */
[----:B------:R-:W-:-:S13]  /*4820*/  PLOP3.LUT P0, PT, PT, PT, UP1, 0x80, 0x8 ;  /* 0x000000000008781c */ /* 0x000fda0003f0f018 */
[----:B------:R-:W-:Y:S05]  /*4830*/  @!P0 EXIT ;  /* 0x000000000000894d */ /* 0x000fea0003800000 */
[----:B------:R-:W-:Y:S01]  /*4840*/  BAR.SYNC.DEFER_BLOCKING 0x6, 0xa0 ;  /* 0x0182800000007b1d */ /* 0x000fe20000010000 */
[C---:B------:R-:W-:Y:S01]  /*4850*/  IMAD.SHL.U32 R7, R108.reuse, 0x40, RZ ;  /* 0x000000406c077824 */ /* 0x040fe200078e00ff */
[C---:B------:R-:W-:Y:S01]  /*4860*/  LOP3.LUT R110, R108.reuse, 0x60, RZ, 0xc0, !PT ;  /* 0x000000606c6e7812 */ /* 0x040fe200078ec0ff */
[C---:B------:R-:W-:Y:S01]  /*4870*/  IMAD.SHL.U32 R100, R108.reuse, 0x20, RZ ;  /* 0x000000206c647824 */ /* 0x040fe200078e00ff */
[----:B------:R-:W-:Y:S01]  /*4880*/  CS2R R106, SRZ ;  /* 0x00000000006a7805 */ /* 0x000fe2000001ff00 */
[C---:B------:R-:W-:Y:S01]  /*4890*/  IMAD.SHL.U32 R0, R108.reuse, 0x2, RZ ;  /* 0x000000026c007824 */ /* 0x040fe200078e00ff */
[----:B------:R-:W-:Y:S02]  /*48a0*/  UMOV UR49, 0x400 ;  /* 0x0000040000317882 */ /* 0x000fe40000000000 */
[----:B------:R-:W1:Y:S01]  /*48b0*/  LDC R99, c[0x0][0x370] ;  /* 0x0000dc00ff637b82 */ /* 0x000e620000000800 */
[----:B------:R-:W-:Y:S01]  /*48c0*/  ULEA UR49, UR37, UR49, 0x18 ;  /* 0x0000003125317291 */ /* 0x000fe2000f8ec0ff */
[----:B------:R-:W-:Y:S01]  /*48d0*/  LOP3.LUT R5, R7, 0x180, RZ, 0xc0, !PT ;  /* 0x0000018007057812 */ /* 0x000fe200078ec0ff */
[----:B------:R-:W-:Y:S01]  /*48e0*/  IMAD.U32 R46, R108, 0x10000, RZ ;  /* 0x000100006c2e7824 */ /* 0x000fe200078e00ff */
[----:B------:R-:W-:Y:S01]  /*48f0*/  LOP3.LUT R100, R100, 0xc00, RZ, 0xc0, !PT ;  /* 0x00000c0064647812 */ /* 0x000fe200078ec0ff */
[----:B------:R-:W-:Y:S01]  /*4900*/  UIADD3 UR4, UPT, UPT, UR49, 0x2200, URZ ;  /* 0x0000220031047890 */ /* 0x000fe2000fffe0ff */
[----:B------:R-:W-:Y:S01]  /*4910*/  LOP3.LUT R0, R5, 0x20, R0, 0xf8, !PT ;  /* 0x0000002005007812 */ /* 0x000fe200078ef800 */
[----:B------:R-:W-:Y:S01]  /*4920*/  IMAD.SHL.U32 R5, R108, 0x8, RZ ;  /* 0x000000086c057824 */ /* 0x000fe200078e00ff */
[----:B------:R-:W2:Y:S01]  /*4930*/  LDC R42, c[0x0][0xb0c] ;  /* 0x0002c300ff2a7b82 */ /* 0x000ea20000000800 */
[----:B------:R-:W-:Y:S01]  /*4940*/  LOP3.LUT R100, R100, 0x40, R7, 0xf8, !PT ;  /* 0x0000004064647812 */ /* 0x000fe200078ef807 */
[----:B------:R-:W-:Y:S01]  /*4950*/  IMAD.MOV.U32 R44, RZ, RZ, RZ ;  /* 0x000000ffff2c7224 */ /* 0x000fe200078e00ff */
[----:B------:R-:W-:Y:S01]  /*4960*/  LOP3.LUT R46, R46, 0x600000, RZ, 0xc0, !PT ;  /* 0x006000002e2e7812 */ /* 0x000fe200078ec0ff */
[----:B------:R-:W-:Y:S01]  /*4970*/  IMAD.MOV.U32 R112, RZ, RZ, RZ ;  /* 0x000000ffff707224 */ /* 0x000fe200078e00ff */
[----:B------:R-:W-:-:S02]  /*4980*/  LOP3.LUT R108, R108, 0x2, RZ, 0xc0, !PT ;  /* 0x000000026c6c7812 */ /* 0x000fc400078ec0ff */
[----:B------:R-:W-:Y:S02]  /*4990*/  CS2R R104, SRZ ;  /* 0x0000000000687805 */ /* 0x000fe4000001ff00 */
[----:B------:R-:W-:Y:S01]  /*49a0*/  LOP3.LUT R5, R0, 0x30, R5, 0x78, !PT ;  /* 0x0000003000057812 */ /* 0x000fe200078e7805 */
[----:B------:R-:W4:Y:S01]  /*49b0*/  LDC R97, c[0x0][0xb20] ;  /* 0x0002c800ff617b82 */ /* 0x000f220000000800 */
[----:B------:R-:W3:Y:S01]  /*49c0*/  LDS R3, [UR49+0x140] ;  /* 0x00014031ff037984 */ /* 0x000ee20008000800 */
[----:B------:R-:W-:Y:S01]  /*49d0*/  LOP3.LUT R100, R100, 0x200, R7, 0xf8, !PT ;  /* 0x0000020064647812 */ /* 0x000fe200078ef807 */
[----:B------:R-:W-:Y:S01]  /*49e0*/  IMAD.MOV R102, RZ, RZ, -R108 ;  /* 0x000000ffff667224 */ /* 0x000fe200078e0a6c */
[----:B------:R-:W1:Y:S01]  /*49f0*/  LDCU.64 UR52, c[0x0][0x348] ;  /* 0x00006900ff3477ac */ /* 0x000e620008000a00 */
[----:B------:R-:W-:Y:S01]  /*4a00*/  IMAD.U32 R109, RZ, RZ, UR4 ;  /* 0x00000004ff6d7e24 */ /* 0x000fe2000f8e00ff */
[----:B------:R-:W-:Y:S02]  /*4a10*/  LOP3.LUT R100, R100, R5, RZ, 0xfc, !PT ;  /* 0x0000000564647212 */ /* 0x000fe400078efcff */
[----:B------:R-:W1:Y:S01]  /*4a20*/  LDC R41, c[0x0][0xb30] ;  /* 0x0002cc00ff297b82 */ /* 0x000e620000000800 */
[----:B------:R-:W1:Y:S01]  /*4a30*/  LDCU.64 UR38, c[0x0][0x888] ;  /* 0x00011100ff2677ac */ /* 0x000e620008000a00 */
[----:B------:R-:W1:Y:S06]  /*4a40*/  LDCU.64 UR44, c[0x0][0x890] ;  /* 0x00011200ff2c77ac */ /* 0x000e6c0008000a00 */
[----:B------:R-:W1:Y:S01]  /*4a50*/  LDC.64 R92, c[0x0][0xb10] ;  /* 0x0002c400ff5c7b82 */ /* 0x000e620000000a00 */
[----:B------:R-:W-:-:S07]  /*4a60*/  UIADD3 UR48, UPT, UPT, UR49, 0x200, URZ ;  /* 0x0000020031307890 */ /* 0x000fce000fffe0ff */
[----:B------:R-:W1:Y:S08]  /*4a70*/  LDC.64 R38, c[0x0][0xb18] ;  /* 0x0002c600ff267b82 */ /* 0x000e700000000a00 */
[----:B------:R-:W1:Y:S08]  /*4a80*/  LDC.64 R36, c[0x0][0xb28] ;  /* 0x0002ca00ff247b82 */ /* 0x000e700000000a00 */
[----:B------:R-:W1:Y:S01]  /*4a90*/  LDC.64 R90, c[0x0][0x8b0] ;  /* 0x00022c00ff5a7b82 */ /* 0x000e620000000a00 */
[----:B---3--:R-:W-:-:S07]  /*4aa0*/  IMAD.IADD R46, R3, 0x1, R46 ;  /* 0x00000001032e7824 */ /* 0x008fce00078e022e */
[----:B------:R-:W3:Y:S08]  /*4ab0*/  LDC.64 R88, c[0x0][0x8a8] ;  /* 0x00022a00ff587b82 */ /* 0x000ef00000000a00 */
[----:B--2-4-:R-:W1:Y:S02]  /*4ac0*/  LDC R98, c[0x0][0x374] ;  /* 0x0000dd00ff627b82 */ /* 0x014e640000000800 */
.L_x_106:
[----:B------:R-:W-:Y:S02]  /*4ad0*/  LEA R0, R112, UR49, 0x3 ;  /* 0x0000003170007c11 */ /* 0x000fe4000f8e18ff */
[----:B------:R-:W-:Y:S02]  /*4ae0*/  SHF.L.U32 R3, R106, 0x1f, RZ ;  /* 0x0000001f6a037819 */ /* 0x000fe400000006ff */
[----:B------:R-:W-:Y:S02]  /*4af0*/  LEA R16, R112, UR49, 0x4 ;  /* 0x0000003170107c11 */ /* 0x000fe4000f8e20ff */
[----:B------:R-:W2:Y:S02]  /*4b00*/  SYNCS.PHASECHK.TRANS64.TRYWAIT P0, [R0+URZ+0x90], R3 ;  /* 0x00009003000075a7 */ /* 0x000ea400080011ff */
[----:B-12---:R-:W-:Y:S05]  /*4b10*/  @!P0 BRA `(.L_x_81) ;  /* 0x0000003000388947 */ /* 0x006fea0003800000 */
.L_x_146:
[----:B------:R-:W4:Y:S01]  /*4b20*/  LDC.64 R12, c[0x0][0xb10] ;  /* 0x0002c400ff0c7b82 */ /* 0x000f220000000a00 */
[----:B------:R-:W3:Y:S01]  /*4b30*/  LDS.128 R16, [R16+0x120] ;  /* 0x0001200010107984 */ /* 0x000ee20000000c00 */
[----:B-1----:R-:W-:Y:S01]  /*4b40*/  ISETP.NE.AND P1, PT, R41, 0x1, PT ;  /* 0x000000012900780c */ /* 0x002fe20003f25270 */
[----:B--2---:R-:W-:Y:S01]  /*4b50*/  VIADD R0, R0, 0xa0 ;  /* 0x000000a000007836 */ /* 0x004fe20000000000 */
[----:B------:R-:W-:Y:S04]  /*4b60*/  ISETP.GE.AND P0, PT, R40, 0x1, PT ;  /* 0x000000012800780c */ /* 0x000fe80003f06270 */
[----:B------:R-:W1:Y:S01]  /*4b70*/  LDC.64 R10, c[0x0][0xb18] ;  /* 0x0002c600ff0a7b82 */ /* 0x000e620000000a00 */
[----:B------:R-:W-:Y:S01]  /*4b80*/  PRMT R0, RZ, 0x654, R0 ;  /* 0x00000654ff007816 */ /* 0x000fe20000000000 */
[----:B------:R-:W-:Y:S01]  /*4b90*/  @!PT LDS RZ, [RZ] ;  /* 0x00000000fffff984 */ /* 0x000fe20000000800 */
[----:B------:R-:W-:Y:S01]  /*4ba0*/  @!PT LDS RZ, [RZ] ;  /* 0x00000000fffff984 */ /* 0x000fe20000000800 */
[----:B------:R-:W-:Y:S01]  /*4bb0*/  @!PT LDS RZ, [RZ] ;  /* 0x00000000fffff984 */ /* 0x000fe20000000800 */
[----:B------:R-:W-:Y:S01]  /*4bc0*/  @!PT LDS RZ, [RZ] ;  /* 0x00000000fffff984 */ /* 0x000fe20000000800 */
[----:B------:R2:W-:Y:S06]  /*4bd0*/  MEMBAR.ALL.CTA ;  /* 0x0000000000007992 */ /* 0x0005ec0000008000 */
[----:B--2---:R-:W2:Y:S01]  /*4be0*/  FENCE.VIEW.ASYNC.S ;  /* 0x00000000000073c6 */ /* 0x004ea20000000000 */
[----:B------:R-:W1:Y:S08]  /*4bf0*/  @!P1 LDC R14, c[0x0][0xb20] ;  /* 0x0002c800ff0e9b82 */ /* 0x000e700000000800 */
[----:B------:R-:W1:Y:S01]  /*4c00*/  @!P1 LDC R9, c[0x0][0xb0c] ;  /* 0x0002c300ff099b82 */ /* 0x000e620000000800 */
[----:B--2---:R2:W-:Y:S01]  /*4c10*/  SYNCS.ARRIVE.TRANS64.RED.A1T0 RZ, [R0+URZ], RZ ;  /* 0x000000ff00ff79a7 */ /* 0x0045e200081004ff */
[----:B---3--:R-:W-:Y:S04]  /*4c20*/  LOP3.LUT P4, RZ, R18, 0x1, RZ, 0xc0, !PT ;  /* 0x0000000112ff7812 */ /* 0x008fe8000788c0ff */
[----:B------:R-:W-:Y:S09]  /*4c30*/  P2R R111, PR, RZ, 0x10 ;  /* 0x00000010ff6f7803 */ /* 0x000ff20000000000 */
[----:B------:R-:W-:Y:S02]  /*4c40*/  @P4 MOV R45, R16 ;  /* 0x00000010002d4202 */ /* 0x000fe40000000f00 */
[----:B------:R-:W-:Y:S01]  /*4c50*/  @P4 LOP3.LUT R43, R17, 0xffff, RZ, 0xc0, !PT ;  /* 0x0000ffff112b4812 */ /* 0x000fe200078ec0ff */
[----:B--2-4-:R-:W-:Y:S06]  /*4c60*/  @!P0 BRA `(.L_x_82) ;  /* 0x0000000000a48947 */ /* 0x014fec0003800000 */
[----:B------:R-:W-:Y:S01]  /*4c70*/  IMAD.HI.U32 R24, R98, R39, RZ ;  /* 0x0000002762187227 */ /* 0x000fe200078e00ff */
[----:B------:R-:W-:Y:S02]  /*4c80*/  ISETP.NE.AND P0, PT, R38, 0x1, PT ;  /* 0x000000012600780c */ /* 0x000fe40003f05270 */
[----:B------:R-:W-:Y:S01]  /*4c90*/  ISETP.NE.AND P2, PT, R40, 0x1, PT ;  /* 0x000000012800780c */ /* 0x000fe20003f45270 */
[-C--:B------:R-:W-:Y:S01]  /*4ca0*/  IMAD.HI.U32 R22, R99, R92.reuse, RZ ;  /* 0x0000005c63167227 */ /* 0x080fe200078e00ff */
[----:B------:R-:W-:Y:S02]  /*4cb0*/  SHF.R.U32.HI R23, RZ, R97, R24 ;  /* 0x00000061ff177219 */ /* 0x000fe40000011618 */
[----:B------:R-:W-:Y:S01]  /*4cc0*/  ISETP.NE.AND P3, PT, R42, 0x1, PT ;  /* 0x000000012a00780c */ /* 0x000fe20003f65270 */
[----:B------:R-:W-:Y:S01]  /*4cd0*/  IMAD.HI.U32 R28, R43, R39, RZ ;  /* 0x000000272b1c7227 */ /* 0x000fe200078e00ff */
[----:B------:R-:W-:Y:S02]  /*4ce0*/  SHF.R.U32.HI R22, RZ, R93, R22 ;  /* 0x0000005dff167219 */ /* 0x000fe40000011616 */
[----:B------:R-:W-:Y:S01]  /*4cf0*/  SEL R3, R98, R23, !P0 ;  /* 0x0000001762037207 */ /* 0x000fe20004000000 */
[----:B------:R-:W-:Y:S01]  /*4d00*/  IMAD.HI.U32 R26, R45, R92, RZ ;  /* 0x0000005c2d1a7227 */ /* 0x000fe200078e00ff */
[----:B------:R-:W-:Y:S03]  /*4d10*/  SEL R7, R99, R22, !P3 ;  /* 0x0000001663077207 */ /* 0x000fe60005800000 */
[-C--:B------:R-:W-:Y:S01]  /*4d20*/  IMAD.HI.U32 R22, R3, R36.reuse, RZ ;  /* 0x0000002403167227 */ /* 0x080fe200078e00ff */
[----:B------:R-:W-:Y:S03]  /*4d30*/  SHF.R.U32.HI R26, RZ, R93, R26 ;  /* 0x0000005dff1a7219 */ /* 0x000fe6000001161a */
[----:B------:R-:W-:Y:S01]  /*4d40*/  IMAD.HI.U32 R24, R7, R36, RZ ;  /* 0x0000002407187227 */ /* 0x000fe200078e00ff */
[----:B------:R-:W-:Y:S02]  /*4d50*/  @P2 SHF.R.U32.HI R3, RZ, R37, R22 ;  /* 0x00000025ff032219 */ /* 0x000fe40000011616 */
[----:B------:R-:W-:Y:S02]  /*4d60*/  SHF.R.U32.HI R22, RZ, R97, R28 ;  /* 0x00000061ff167219 */ /* 0x000fe4000001161c */
[----:B------:R-:W-:Y:S01]  /*4d70*/  @P2 SHF.R.U32.HI R7, RZ, R37, R24 ;  /* 0x00000025ff072219 */ /* 0x000fe20000011618 */
[C---:B------:R-:W-:Y:S01]  /*4d80*/  IMAD R2, R40.reuse, R3, RZ ;  /* 0x0000000328027224 */ /* 0x040fe200078e02ff */
[----:B------:R-:W-:Y:S02]  /*4d90*/  SEL R5, R43, R22, !P0 ;  /* 0x000000162b057207 */ /* 0x000fe40004000000 */
[----:B------:R-:W-:Y:S01]  /*4da0*/  SEL R3, R45, R26, !P3 ;  /* 0x0000001a2d037207 */ /* 0x000fe20005800000 */
[----:B------:R-:W-:Y:S01]  /*4db0*/  IMAD R4, R40, R7, RZ ;  /* 0x0000000728047224 */ /* 0x000fe200078e02ff */
[C---:B------:R-:W-:Y:S01]  /*4dc0*/  ISETP.GE.AND P0, PT, R5.reuse, R2, PT ;  /* 0x000000020500720c */ /* 0x040fe20003f06270 */
[----:B------:R-:W-:Y:S03]  /*4dd0*/  IMAD.HI.U32 R6, R5, R36, RZ ;  /* 0x0000002405067227 */ /* 0x000fe600078e00ff */
[----:B------:R-:W-:Y:S01]  /*4de0*/  ISETP.GE.OR P0, PT, R3, R4, P0 ;  /* 0x000000040300720c */ /* 0x000fe20000706670 */
[----:B------:R-:W-:Y:S01]  /*4df0*/  IMAD.MOV R4, RZ, RZ, -R3 ;  /* 0x000000ffff047224 */ /* 0x000fe200078e0a03 */
[-C--:B------:R-:W-:Y:S03]  /*4e00*/  SHF.R.U32.HI R6, RZ, R37.reuse, R6 ;  /* 0x00000025ff067219 */ /* 0x080fe60000011606 */
[----:B------:R-:W-:Y:S01]  /*4e10*/  IMAD R45, R42, R4, R45 ;  /* 0x000000042a2d7224 */ /* 0x000fe200078e022d */
[----:B------:R-:W-:Y:S05]  /*4e20*/  SEL R15, R5, R6, !P2 ;  /* 0x00000006050f7207 */ /* 0x000fea0005000000 */
[----:B------:R-:W-:Y:S02]  /*4e30*/  IMAD.MOV R6, RZ, RZ, -R15 ;  /* 0x000000ffff067224 */ /* 0x000fe400078e0a0f */
[C---:B------:R-:W-:Y:S04]  /*4e40*/  @!P0 IMAD.HI.U32 R2, R3.reuse, R36, RZ ;  /* 0x0000002403028227 */ /* 0x040fe800078e00ff */
[----:B------:R-:W-:Y:S01]  /*4e50*/  IMAD R6, R40, R6, R5 ;  /* 0x0000000628067224 */ /* 0x000fe200078e0205 */
[----:B------:R-:W-:Y:S04]  /*4e60*/  @!P0 SHF.R.U32.HI R2, RZ, R37, R2 ;  /* 0x00000025ff028219 */ /* 0x000fe80000011602 */
[----:B------:R-:W-:Y:S02]  /*4e70*/  @!P0 SEL R0, R3, R2, !P2 ;  /* 0x0000000203008207 */ /* 0x000fe40005000000 */
[----:B------:R-:W-:Y:S02]  /*4e80*/  IADD3 R2, PT, PT, -R5, RZ, RZ ;  /* 0x000000ff05027210 */ /* 0x000fe40007ffe1ff */
[----:B------:R-:W-:Y:S01]  /*4e90*/  @!P0 IADD3 R8, PT, PT, R15, -R0, RZ ;  /* 0x800000000f088210 */ /* 0x000fe20007ffe0ff */
[----:B------:R-:W-:Y:S02]  /*4ea0*/  @!P0 IMAD R0, R7, R6, R0 ;  /* 0x0000000607008224 */ /* 0x000fe400078e0200 */
[----:B------:R-:W-:Y:S02]  /*4eb0*/  IMAD R43, R38, R2, R43 ;  /* 0x00000002262b7224 */ /* 0x000fe400078e022b */
[----:B------:R-:W-:Y:S02]  /*4ec0*/  @!P0 IMAD R5, R8, R40, R3 ;  /* 0x0000002808058224 */ /* 0x000fe400078e0203 */
[----:B------:R-:W-:Y:S04]  /*4ed0*/  @!P0 IMAD.MOV.U32 R3, RZ, RZ, R0 ;  /* 0x000000ffff038224 */ /* 0x000fe800078e0000 */
[----:B------:R-:W-:Y:S02]  /*4ee0*/  IMAD R45, R3, R42, R45 ;  /* 0x0000002a032d7224 */ /* 0x000fe400078e022d */
[----:B------:R-:W-:Y:S07]  /*4ef0*/  IMAD R43, R5, R38, R43 ;  /* 0x00000026052b7224 */ /* 0x000fee00078e022b */
.L_x_82:
[----:B-1----:R-:W-:Y:S01]  /*4f00*/  @!P1 ISETP.NE.AND P0, PT, R10, 0x1, PT ;  /* 0x000000010a00980c */ /* 0x002fe20003f05270 */
[----:B------:R-:W-:Y:S01]  /*4f10*/  @!P1 IMAD.HI.U32 R0, R45, R12, RZ ;  /* 0x0000000c2d009227 */ /* 0x000fe200078e00ff */
[----:B------:R-:W-:Y:S01]  /*4f20*/  @!P1 ISETP.NE.AND P2, PT, R9, 0x1, PT ;  /* 0x000000010900980c */ /* 0x000fe20003f45270 */
[----:B------:R-:W-:Y:S01]  /*4f30*/  ULOP3.LUT UP0, URZ, UR48, 0x1b0, URZ, 0xc0, !UPT ;  /* 0x000001b030ff7892 */ /* 0x000fe2000f80c0ff */
[----:B------:R-:W-:Y:S01]  /*4f40*/  R2UR UR42, R21 ;  /* 0x00000000152a72ca */ /* 0x000fe200000e0000 */
[----:B------:R-:W-:Y:S01]  /*4f50*/  @!P1 IMAD.HI.U32 R3, R43, R11, RZ ;  /* 0x0000000b2b039227 */ /* 0x000fe200078e00ff */
[----:B------:R-:W-:Y:S02]  /*4f60*/  @!P1 SHF.R.U32.HI R0, RZ, R13, R0 ;  /* 0x0000000dff009219 */ /* 0x000fe40000011600 */
[----:B------:R-:W-:Y:S01]  /*4f70*/  R2UR UR41, R20 ;  /* 0x00000000142972ca */ /* 0x000fe200000e0000 */
[----:B------:R-:W-:Y:S01]  /*4f80*/  VIADD R112, R112, 0x1 ;  /* 0x0000000170707836 */ /* 0x000fe20000000000 */
[----:B------:R-:W-:Y:S02]  /*4f90*/  @!P1 SHF.R.U32.HI R2, RZ, R14, R3 ;  /* 0x0000000eff029219 */ /* 0x000fe40000011603 */
[----:B------:R-:W-:Y:S02]  /*4fa0*/  @!P1 SEL R3, R45, R0, !P2 ;  /* 0x000000002d039207 */ /* 0x000fe40005000000 */
[----:B------:R-:W-:Y:S02]  /*4fb0*/  @!P1 SEL R2, R43, R2, !P0 ;  /* 0x000000022b029207 */ /* 0x000fe40004000000 */
[----:B------:R-:W-:Y:S01]  /*4fc0*/  @P4 SHF.R.U32.HI R103, RZ, 0x10, R17 ;  /* 0x00000010ff674819 */ /* 0x000fe20000011611 */
[----:B------:R-:W-:Y:S02]  /*4fd0*/  USHF.L.U32 UR42, UR42, 0x6, URZ ;  /* 0x000000062a2a7899 */ /* 0x000fe400080006ff */
[----:B------:R-:W-:Y:S02]  /*4fe0*/  @!P1 IMAD.IADD R0, R2, 0x1, -R3 ;  /* 0x0000000102009824 */ /* 0x000fe400078e0a03 */
[----:B------:R-:W-:Y:S01]  /*4ff0*/  @!P1 IMAD.IADD R2, R3, 0x1, -R2 ;  /* 0x0000000103029824 */ /* 0x000fe200078e0a02 */
[----:B------:R-:W-:Y:S01]  /*5000*/  USHF.L.U32 UR41, UR41, 0x7, URZ ;  /* 0x0000000729297899 */ /* 0x000fe200080006ff */
[----:B------:R-:W-:Y:S02]  /*5010*/  @!P1 IMAD R45, R0, R9, R45 ;  /* 0x00000009002d9224 */ /* 0x000fe400078e022d */
[----:B------:R-:W-:Y:S01]  /*5020*/  @!P1 IMAD R43, R2, R10, R43 ;  /* 0x0000000a022b9224 */ /* 0x000fe200078e022b */
[----:B------:R-:W-:Y:S08]  /*5030*/  BRA.U !UP0, `(.L_x_83) ;  /* 0x0000000108407547 */ /* 0x000ff0000b800000 */
[----:B------:R-:W1:Y:S01]  /*5040*/  LDCU.64 UR8, c[0x4][0x80] ;  /* 0x01001000ff0877ac */ /* 0x000e620008000a00 */
[----:B------:R-:W-:Y:S01]  /*5050*/  MOV R3, 0x0 ;  /* 0x0000000000037802 */ /* 0x000fe20000000f00 */
[----:B------:R-:W-:Y:S02]  /*5060*/  HFMA2 R12, -RZ, RZ, 0, 5.9604644775390625e-08 ;  /* 0x00000001ff0c7431 */ /* 0x000fe400000001ff */
[----:B------:R-:W-:Y:S02]  /*5070*/  IMAD.MOV.U32 R8, RZ, RZ, 0x70 ;  /* 0x00000070ff087424 */ /* 0x000fe400078e00ff */
[----:B------:R-:W-:Y:S01]  /*5080*/  IMAD.MOV.U32 R13, RZ, RZ, RZ ;  /* 0x000000ffff0d7224 */ /* 0x000fe200078e00ff */
[----:B------:R-:W2:Y:S01]  /*5090*/  LDCU.64 UR6, c[0x4][0x88] ;  /* 0x01001100ff0677ac */ /* 0x000ea20008000a00 */
[----:B------:R-:W3:Y:S01]  /*50a0*/  LDC.64 R2, c[0x4][R3] ;  /* 0x0100000003027b82 */ /* 0x000ee20000000a00 */
[----:B------:R-:W4:Y:S01]  /*50b0*/  LDCU.64 UR4, c[0x4][0x8] ;  /* 0x01000100ff0477ac */ /* 0x000f220008000a00 */
[----:B-1----:R-:W-:Y:S01]  /*50c0*/  MOV R5, UR9 ;  /* 0x0000000900057c02 */ /* 0x002fe20008000f00 */
[----:B------:R-:W-:Y:S01]  /*50d0*/  IMAD.U32 R4, RZ, RZ, UR8 ;  /* 0x00000008ff047e24 */ /* 0x000fe2000f8e00ff */
[----:B--2---:R-:W-:Y:S01]  /*50e0*/  MOV R7, UR7 ;  /* 0x0000000700077c02 */ /* 0x004fe20008000f00 */
[----:B------:R-:W-:Y:S01]  /*50f0*/  IMAD.U32 R6, RZ, RZ, UR6 ;  /* 0x00000006ff067e24 */ /* 0x000fe2000f8e00ff */
[----:B----4-:R-:W-:Y:S01]  /*5100*/  MOV R11, UR5 ;  /* 0x00000005000b7c02 */ /* 0x010fe20008000f00 */
[----:B------:R-:W-:Y:S02]  /*5110*/  IMAD.U32 R10, RZ, RZ, UR4 ;  /* 0x00000004ff0a7e24 */ /* 0x000fe4000f8e00ff */
[----:B------:R-:W-:Y:S07]  /*5120*/  LEPC R20, `(.L_x_83) ;  /* 0x000000001014794e */ /* 0x000fee0000000000 */
[----:B---3-5:R-:W-:Y:S05]  /*5130*/  CALL.ABS.NOINC R2 ;  /* 0x0000000002007343 */ /* 0x028fea0003c00000 */
.L_x_83:
[----:B------:R-:W-:Y:S01]  /*5140*/  LOP3.LUT P0, RZ, R109, 0x1b0, RZ, 0xc0, !PT ;  /* 0x000001b06dff7812 */ /* 0x000fe2000780c0ff */
[----:B------:R-:W-:Y:S11]  /*5150*/  BSSY.RECONVERGENT B6, `(.L_x_84) ;  /* 0x0000013000067945 */ /* 0x000ff60003800200 */
[----:B------:R-:W-:Y:S01]  /*5160*/  @!UPT UIADD3 URZ, UPT, UPT, URZ, URZ, URZ ;  /* 0x000000fffffff290 */ /* 0x000fe2000fffe0ff */
[----:B------:R-:W-:Y:S05]  /*5170*/  @!P0 BRA `(.L_x_85) ;  /* 0x0000000000408947 */ /* 0x000fea0003800000 */
        /* <DEDUP_REMOVED lines=16> */
.L_x_85:
[----:B------:R-:W-:Y:S05]  /*5280*/  BSYNC.RECONVERGENT B6 ;  /* 0x0000000000067941 */ /* 0x000fea0003800200 */
.L_x_84:
[----:B------:R-:W-:Y:S01]  /*5290*/  ISETP.NE.U32.AND P4, PT, R90, RZ, PT ;  /* 0x000000ff5a00720c */ /* 0x000fe20003f85070 */
[----:B------:R-:W-:Y:S01]  /*52a0*/  UISETP.NE.AND UP2, UPT, UR50, URZ, UPT ;  /* 0x000000ff3200728c */ /* 0x000fe2000bf45270 */
[----:B------:R-:W-:Y:S01]  /*52b0*/  ISETP.NE.U32.AND P2, PT, RZ, UR38, PT ;  /* 0x00000026ff007c0c */ /* 0x000fe2000bf45070 */
[----:B------:R-:W-:Y:S01]  /*52c0*/  UISETP.NE.U32.AND UP1, UPT, UR44, URZ, UPT ;  /* 0x000000ff2c00728c */ /* 0x000fe2000bf25070 */
[----:B------:R-:W-:Y:S01]  /*52d0*/  ISETP.NE.AND.EX P4, PT, R91, RZ, PT, P4 ;  /* 0x000000ff5b00720c */ /* 0x000fe20003f85340 */
[----:B------:R-:W-:Y:S01]  /*52e0*/  UPLOP3.LUT UP0, UPT, UPT, UPT, UPT, 0x40, 0x4 ;  /* 0x000000000004789c */ /* 0x000fe20003f0e870 */
[----:B------:R-:W-:Y:S01]  /*52f0*/  ISETP.NE.AND.EX P2, PT, RZ, UR39, PT, P2 ;  /* 0x00000027ff007c0c */ /* 0x000fe2000bf45320 */
[----:B------:R-:W-:Y:S01]  /*5300*/  UISETP.NE.AND.EX UP1, UPT, UR45, URZ, UPT, UP1 ;  /* 0x000000ff2d00728c */ /* 0x000fe2000bf25310 */
[----:B------:R-:W-:Y:S04]  /*5310*/  PLOP3.LUT P1, PT, PT, PT, UP2, 0x80, 0x8 ;  /* 0x000000000008781c */ /* 0x000fe80003f2f028 */
[----:B------:R-:W-:Y:S06]  /*5320*/  @UP2 UPLOP3.LUT UP0, UPT, UPT, UPT, UP1, 0x80, 0x8 ;  /* 0x000000000008289c */ /* 0x000fec0003f0f010 */
[----:B------:R-:W-:Y:S01]  /*5330*/  PLOP3.LUT P0, PT, PT, PT, UP0, 0x80, 0x8 ;  /* 0x000000000008781c */ /* 0x000fe20003f0f008 */
[----:B------:R-:W-:Y:S01]  /*5340*/  @!UPT UIADD3 URZ, UPT, UPT, URZ, URZ, URZ ;  /* 0x000000fffffff290 */ /* 0x000fe2000fffe0ff */
[----:B------:R-:W-:Y:S11]  /*5350*/  BRA.U !UP1, `(.L_x_86) ;  /* 0x0000000109387547 */ /* 0x000ff6000b800000 */
[----:B------:R-:W-:Y:S01]  /*5360*/  UISETP.NE.U32.AND UP0, UPT, UR38, URZ, UPT ;  /* 0x000000ff2600728c */ /* 0x000fe2000bf05070 */
[----:B------:R-:W-:Y:S02]  /*5370*/  HFMA2 R0, -RZ, RZ, 0, 5.9604644775390625e-08 ;  /* 0x00000001ff007431 */ /* 0x000fe400000001ff */
[----:B------:R-:W-:Y:S01]  /*5380*/  IMAD.MOV.U32 R95, RZ, RZ, 0x1 ;  /* 0x00000001ff5f7424 */ /* 0x000fe200078e00ff */
[----:B------:R-:W-:Y:S06]  /*5390*/  UISETP.NE.AND.EX UP0, UPT, UR39, URZ, UPT, UP0 ;  /* 0x000000ff2700728c */ /* 0x000fec000bf05300 */
[----:B------:R-:W-:Y:S05]  /*53a0*/  PLOP3.LUT P3, PT, PT, PT, UP0, 0x80, 0x8 ;  /* 0x000000000008781c */ /* 0x000fea0003f6f008 */
[----:B------:R-:W1:Y:S01]  /*53b0*/  @UP0 LDCU.64 UR6, c[0x0][0x888] ;  /* 0x00011100ff0607ac */ /* 0x000e620008000a00 */
[----:B------:R-:W-:Y:S07]  /*53c0*/  @UP0 UIMAD UR4, UR36, UR44, URZ ;  /* 0x0000002c240402a4 */ /* 0x000fee000f8e02ff */
[----:B------:R-:W-:Y:S01]  /*53d0*/  @!P3 PRMT R95, R0, 0x7610, R95 ;  /* 0x00007610005fb816 */ /* 0x000fe2000000005f */
[----:B-1----:R-:W-:Y:S03]  /*53e0*/  @UP0 UIMAD.WIDE UR6, UR4, 0x4, UR6 ;  /* 0x00000004040608a5 */ /* 0x002fe6000f8e0206 */
[----:B------:R-:W1:Y:S03]  /*53f0*/  @!UP0 LDCU UR4, c[0x0][0x880] ;  /* 0x00011000ff0487ac */ /* 0x000e660008000800 */
[----:B------:R-:W-:Y:S01]  /*5400*/  IMAD.U32 R2, RZ, RZ, UR6 ;  /* 0x00000006ff027e24 */ /* 0x000fe2000f8e00ff */
[----:B------:R-:W-:Y:S05]  /*5410*/  MOV R3, UR7 ;  /* 0x0000000700037c02 */ /* 0x000fea0008000f00 */
[----:B-----5:R2:W5:Y:S02]  /*5420*/  @P3 LDG.E R49, desc[UR46][R2.64] ;  /* 0x0000002e02313981 */ /* 0x020564000c1e1900 */
[----:B-12---:R-:W-:Y:S02]  /*5430*/  @!P3 IMAD.U32 R49, RZ, RZ, UR4 ;  /* 0x00000004ff31be24 */ /* 0x006fe4000f8e00ff */
.L_x_86:
[----:B------:R-:W-:Y:S05]  /*5440*/  @!P4 BRA `(.L_x_87) ;  /* 0x000000000020c947 */ /* 0x000fea0003800000 */
[----:B------:R-:W-:Y:S04]  /*5450*/  ISETP.NE.U32.AND P3, PT, R88, RZ, PT ;  /* 0x000000ff5800720c */ /* 0x000fe80003f65070 */
[----:B------:R-:W-:Y:S11]  /*5460*/  ISETP.NE.AND.EX P3, PT, R89, RZ, PT, P3 ;  /* 0x000000ff5900720c */ /* 0x000ff60003f65330 */
[----:B------:R-:W-:Y:S02]  /*5470*/  @!UPT UIADD3 URZ, UPT, UPT, URZ, URZ, URZ ;  /* 0x000000fffffff290 */ /* 0x000fe4000fffe0ff */
[----:B------:R-:W1:Y:S01]  /*5480*/  @P3 LDC.64 R2, c[0x0][0x8a8] ;  /* 0x00022a00ff023b82 */ /* 0x000e620000000a00 */
[----:B------:R-:W-:Y:S04]  /*5490*/  @P3 IMAD R0, R90, UR36, RZ ;  /* 0x000000245a003c24 */ /* 0x000fe8000f8e02ff */
[----:B-1----:R-:W-:Y:S05]  /*54a0*/  @P3 IMAD.WIDE R2, R0, 0x4, R2 ;  /* 0x0000000400023825 */ /* 0x002fea00078e0202 */
[----:B-----5:R1:W5:Y:S02]  /*54b0*/  @P3 LDG.E R47, desc[UR46][R2.64] ;  /* 0x0000002e022f3981 */ /* 0x020364000c1e1900 */
[----:B-1----:R-:W2:Y:S02]  /*54c0*/  @!P3 LDC R47, c[0x0][0x8a0] ;  /* 0x00022800ff2fbb82 */ /* 0x002ea40000000800 */
.L_x_87:
[----:B-----5:R-:W-:Y:S01]  /*54d0*/  FSETP.NEU.AND P4, PT, R49, RZ, PT ;  /* 0x000000ff3100720b */ /* 0x020fe20003f8d000 */
[----:B------:R-:W-:Y:S01]  /*54e0*/  BSSY B1, `(.L_x_88) ;  /* 0x0000042000017945 */ /* 0x000fe20003800000 */
[----:B------:R-:W-:Y:S01]  /*54f0*/  SEL R7, RZ, 0xffffffff, P2 ;  /* 0xffffffffff077807 */ /* 0x000fe20001000000 */
[----:B------:R-:W-:Y:S01]  /*5500*/  IMAD.MOV.U32 R115, RZ, RZ, 0x1 ;  /* 0x00000001ff737424 */ /* 0x000fe200078e00ff */
[----:B------:R-:W-:Y:S02]  /*5510*/  LOP3.LUT P3, RZ, R95, 0xff, RZ, 0xc0, !PT ;  /* 0x000000ff5fff7812 */ /* 0x000fe4000786c0ff */
[----:B------:R-:W-:Y:S02]  /*5520*/  CS2R R86, SRZ ;  /* 0x0000000000567805 */ /* 0x000fe4000001ff00 */
[----:B------:R-:W-:Y:S02]  /*5530*/  @P1 SEL R4, RZ, 0xffffffff, P4 ;  /* 0xffffffffff041807 */ /* 0x000fe40002000000 */
[----:B------:R-:W-:Y:S02]  /*5540*/  CS2R R84, SRZ ;  /* 0x0000000000547805 */ /* 0x000fe4000001ff00 */
[----:B------:R-:W-:Y:S02]  /*5550*/  LEA R0, R105, UR49, 0x3 ;  /* 0x0000003169007c11 */ /* 0x000fe4000f8e18ff */
[----:B------:R-:W-:Y:S02]  /*5560*/  CS2R R82, SRZ ;  /* 0x0000000000527805 */ /* 0x000fe4000001ff00 */
[----:B------:R-:W-:Y:S02]  /*5570*/  @P0 SEL R4, R7, R4, !P3 ;  /* 0x0000000407040207 */ /* 0x000fe40005800000 */
[----:B------:R-:W-:Y:S02]  /*5580*/  CS2R R80, SRZ ;  /* 0x0000000000507805 */ /* 0x000fe4000001ff00 */
[----:B------:R-:W-:Y:S02]  /*5590*/  LEA R113, R44, UR49, 0x3 ;  /* 0x000000312c717c11 */ /* 0x000fe4000f8e18ff */
[----:B------:R-:W-:Y:S02]  /*55a0*/  @P1 LOP3.LUT R4, R4, 0x1, RZ, 0xc0, !PT ;  /* 0x0000000104041812 */ /* 0x000fe400078ec0ff */
[----:B------:R-:W-:Y:S02]  /*55b0*/  SHF.L.U32 R2, R107, 0x1f, RZ ;  /* 0x0000001f6b027819 */ /* 0x000fe400000006ff */
[----:B------:R-:W-:Y:S02]  /*55c0*/  ISETP.NE.U32.OR P6, PT, R4, 0x1, !P1 ;  /* 0x000000010400780c */ /* 0x000fe40004fc5470 */
[----:B------:R-:W-:Y:S02]  /*55d0*/  PLOP3.LUT P2, PT, PT, PT, UP1, 0x80, 0x8 ;  /* 0x000000000008781c */ /* 0x000fe40003f4f018 */
[----:B------:R-:W-:Y:S02]  /*55e0*/  LEA.HI R5, R44, R44, RZ, 0x1 ;  /* 0x0000002c2c057211 */ /* 0x000fe400078f08ff */
[----:B------:R-:W-:Y:S02]  /*55f0*/  SEL R4, RZ, 0xffffffff, P4 ;  /* 0xffffffffff047807 */ /* 0x000fe40002000000 */
[----:B------:R-:W-:Y:S01]  /*5600*/  P2R R114, PR, RZ, 0x40 ;  /* 0x00000040ff727803 */ /* 0x000fe20000000000 */
[C---:B------:R-:W-:Y:S01]  /*5610*/  IMAD.SHL.U32 R3, R5.reuse, 0x40, RZ ;  /* 0x0000004005037824 */ /* 0x040fe200078e00ff */
[----:B------:R-:W-:Y:S03]  /*5620*/  LOP3.LUT R5, R5, 0xffe, RZ, 0xc0, !PT ;  /* 0x00000ffe05057812 */ /* 0x000fe600078ec0ff */
[----:B------:R-:W-:Y:S02]  /*5630*/  @P6 SHF.L.U32 R9, R104, 0x1f, RZ ;  /* 0x0000001f68096819 */ /* 0x000fe400000006ff */
[----:B------:R-:W-:Y:S01]  /*5640*/  @P2 SEL R4, R7, R4, !P3 ;  /* 0x0000000407042207 */ /* 0x000fe20005800000 */
[----:B------:R-:W-:Y:S01]  /*5650*/  IMAD.IADD R48, R44, 0x1, -R5 ;  /* 0x000000012c307824 */ /* 0x000fe200078e0a05 */
[----:B------:R-:W1:Y:S01]  /*5660*/  @P6 SYNCS.PHASECHK.TRANS64.TRYWAIT P1, [R0+URZ+0x60], R9 ;  /* 0x00006009000065a7 */ /* 0x000e6200080211ff */
[----:B------:R-:W-:Y:S02]  /*5670*/  LOP3.LUT R3, R3, 0xffffff80, RZ, 0xc0, !PT ;  /* 0xffffff8003037812 */ /* 0x000fe400078ec0ff */
[----:B------:R-:W-:Y:S03]  /*5680*/  LOP3.LUT R4, R4, 0x1, RZ, 0xc0, !PT ;  /* 0x0000000104047812 */ /* 0x000fe600078ec0ff */
[----:B------:R-:W-:Y:S01]  /*5690*/  IMAD.IADD R3, R46, 0x1, R3 ;  /* 0x000000012e037824 */ /* 0x000fe200078e0203 */
[----:B------:R-:W-:Y:S03]  /*56a0*/  ISETP.NE.U32.AND P5, PT, R4, 0x1, PT ;  /* 0x000000010400780c */ /* 0x000fe60003fa5070 */
[----:B------:R-:W-:Y:S01]  /*56b0*/  IMAD R48, R48, 0x100000, R3 ;  /* 0x0010000030307824 */ /* 0x000fe200078e0203 */
[----:B------:R-:W-:Y:S01]  /*56c0*/  P2R R124, PR, RZ, 0x20 ;  /* 0x00000020ff7c7803 */ /* 0x000fe20000000000 */
[----:B------:R3:W4:Y:S01]  /*56d0*/  SYNCS.PHASECHK.TRANS64.TRYWAIT P0, [R113+URZ+0xb0], R2 ;  /* 0x0000b002710075a7 */ /* 0x00072200080011ff */
[----:B-1----:R-:W-:Y:S01]  /*56e0*/  @P6 SEL R115, RZ, 0x1, !P1 ;  /* 0x00000001ff736807 */ /* 0x002fe20004800000 */
[----:B---3--:R-:W-:Y:S06]  /*56f0*/  @!P6 BRA `(.L_x_89) ;  /* 0x000000000080e947 */ /* 0x008fec0003800000 */
[----:B------:R-:W-:Y:S01]  /*5700*/  @P5 IMAD R5, R105, 0x1000, R100 ;  /* 0x0000100069055824 */ /* 0x000fe200078e0264 */
[----:B------:R-:W-:Y:S01]  /*5710*/  ISETP.NE.AND P1, PT, R115, RZ, PT ;  /* 0x000000ff7300720c */ /* 0x000fe20003f25270 */
[----:B------:R-:W-:Y:S01]  /*5720*/  BSSY B0, `(.L_x_90) ;  /* 0x000000b000007945 */ /* 0x000fe20003800000 */
[----:B------:R-:W-:Y:S01]  /*5730*/  CS2R R82, SRZ ;  /* 0x0000000000527805 */ /* 0x000fe2000001ff00 */
[----:B------:R-:W-:Y:S01]  /*5740*/  @P5 VIADD R4, R5, UR49 ;  /* 0x0000003105045c36 */ /* 0x000fe20008000000 */
[----:B------:R-:W-:Y:S02]  /*5750*/  CS2R R80, SRZ ;  /* 0x0000000000507805 */ /* 0x000fe4000001ff00 */
[----:B------:R-:W-:Y:S02]  /*5760*/  CS2R R86, SRZ ;  /* 0x0000000000567805 */ /* 0x000fe4000001ff00 */
[----:B------:R-:W-:Y:S01]  /*5770*/  CS2R R84, SRZ ;  /* 0x0000000000547805 */ /* 0x000fe2000001ff00 */
[----:B------:R-:W-:Y:S04]  /*5780*/  @P5 IMAD R4, R108, -0x10, R4 ;  /* 0xfffffff06c045824 */ /* 0x000fe800078e0204 */
[----:B------:R-:W-:Y:S05]  /*5790*/  @P1 BRA `(.L_x_91) ;  /* 0x00000000000c1947 */ /* 0x000fea0003800000 */
[----:B------:R-:W-:Y:S04]  /*57a0*/  SHF.L.U32 R3, R104, 0x1f, RZ ;  /* 0x0000001f68037819 */ /* 0x000fe800000006ff */
[----:B------:R-:W1:Y:S02]  /*57b0*/  SYNCS.PHASECHK.TRANS64.TRYWAIT P1, [R0+URZ+0x60], R3 ;  /* 0x00006003000075a7 */ /* 0x000e6400080211ff */
[----:B-1----:R-:W-:Y:S05]  /*57c0*/  @!P1 BRA `(.L_x_92) ;  /* 0x0000002400209947 */ /* 0x002fea0003800000 */
.L_x_91:
[----:B------:R-:W-:Y:S05]  /*57d0*/  BSYNC B0 ;  /* 0x0000000000007941 */ /* 0x000fea0003800000 */
.L_x_90:
[----:B------:R-:W-:Y:S01]  /*57e0*/  ISETP.NE.AND P1, PT, R124, RZ, PT ;  /* 0x000000ff7c00720c */ /* 0x000fe20003f25270 */
[----:B-1----:R-:W-:Y:S02]  /*57f0*/  VIADD R3, R0, 0x70 ;  /* 0x0000007000037836 */ /* 0x002fe40000000000 */
[----:B------:R-:W-:Y:S02]  /*5800*/  IMAD.U32 R0, RZ, RZ, UR37 ;  /* 0x00000025ff007e24 */ /* 0x000fe4000f8e00ff */
[----:B------:R-:W-:Y:S03]  /*5810*/  VIADD R105, R105, 0x1 ;  /* 0x0000000169697836 */ /* 0x000fe60000000000 */
[----:B------:R-:W-:Y:S05]  /*5820*/  PRMT R0, R0, 0x654, R3 ;  /* 0x0000065400007816 */ /* 0x000fea0000000003 */
[----:B------:R1:W3:Y:S04]  /*5830*/  @P1 LDS.128 R80, [R5+UR49+0x200] ;  /* 0x0002003105501984 */ /* 0x0002e80008000c00 */
[----:B------:R1:W1:Y:S01]  /*5840*/  @P1 LDS.128 R84, [R4+0x210] ;  /* 0x0002100004541984 */ /* 0x0002620000000c00 */
[C---:B------:R-:W-:Y:S01]  /*5850*/  ISETP.NE.AND P1, PT, R105.reuse, 0x2, PT ;  /* 0x000000026900780c */ /* 0x040fe20003f25270 */
[----:B------:R-:W-:Y:S01]  /*5860*/  @!PT LDS RZ, [RZ] ;  /* 0x00000000fffff984 */ /* 0x000fe20000000800 */
[----:B------:R-:W-:Y:S01]  /*5870*/  @!PT LDS RZ, [RZ] ;  /* 0x00000000fffff984 */ /* 0x000fe20000000800 */
[----:B------:R-:W-:Y:S01]  /*5880*/  @!PT LDS RZ, [RZ] ;  /* 0x00000000fffff984 */ /* 0x000fe20000000800 */
[----:B------:R-:W-:Y:S01]  /*5890*/  @!PT LDS RZ, [RZ] ;  /* 0x00000000fffff984 */ /* 0x000fe20000000800 */
[----:B------:R5:W-:Y:S06]  /*58a0*/  MEMBAR.ALL.CTA ;  /* 0x0000000000007992 */ /* 0x000bec0000008000 */
[----:B-----5:R-:W5:Y:S01]  /*58b0*/  FENCE.VIEW.ASYNC.S ;  /* 0x00000000000073c6 */ /* 0x020f620000000000 */
[----:B------:R-:W-:Y:S02]  /*58c0*/  SEL R3, RZ, 0x1, P1 ;  /* 0x00000001ff037807 */ /* 0x000fe40000800000 */
[----:B------:R-:W-:Y:S02]  /*58d0*/  SEL R105, R105, RZ, P1 ;  /* 0x000000ff69697207 */ /* 0x000fe40000800000 */
[----:B------:R-:W-:Y:S01]  /*58e0*/  LOP3.LUT R104, R104, R3, RZ, 0x3c, !PT ;  /* 0x0000000368687212 */ /* 0x000fe200078e3cff */
[----:B-----5:R1:W-:Y:S06]  /*58f0*/  SYNCS.ARRIVE.TRANS64.RED.A1T0 RZ, [R0+URZ], RZ ;  /* 0x000000ff00ff79a7 */ /* 0x0203ec00081004ff */
.L_x_89:
[----:B------:R-:W-:Y:S05]  /*5900*/  BSYNC B1 ;  /* 0x0000000000017941 */ /* 0x000fea0003800000 */
.L_x_88:
[----:B-1----:R-:W-:Y:S04]  /*5910*/  SHF.R.U32.HI R0, RZ, 0x15, R48 ;  /* 0x00000015ff007819 */ /* 0x002fe80000011630 */
[----:B------:R-:W-:Y:S01]  /*5920*/  LOP3.LUT P1, RZ, R0, 0x3, R101, 0x48, !PT ;  /* 0x0000000300ff7812 */ /* 0x000fe20007824865 */
[----:B------:R-:W-:Y:S01]  /*5930*/  @!UPT UIADD3 URZ, UPT, UPT, URZ, URZ, URZ ;  /* 0x000000fffffff290 */ /* 0x000fe2000fffe0ff */
[----:B----4-:R-:W-:Y:S11]  /*5940*/  @P0 BRA `(.L_x_93) ;  /* 0x0000000000080947 */ /* 0x010ff60003800000 */
[----:B------:R-:W1:Y:S02]  /*5950*/  SYNCS.PHASECHK.TRANS64.TRYWAIT P0, [R113+URZ+0xb0], R2 ;  /* 0x0000b002710075a7 */ /* 0x000e6400080011ff */
[----:B-1----:R-:W-:Y:S05]  /*5960*/  @!P0 BRA `(.L_x_94) ;  /* 0x0000002000cc8947 */ /* 0x002fea0003800000 */
.L_x_93:
[----:B------:R-:W-:Y:S05]  /*5970*/  @!P1 BRA `(.L_x_95) ;  /* 0x0000000000409947 */ /* 0x000fea0003800000 */
[----:B------:R-:W4:Y:S01]  /*5980*/  LDCU.64 UR8, c[0x4][0x70] ;  /* 0x01000e00ff0877ac */ /* 0x000f220008000a00 */
[----:B------:R-:W-:Y:S01]  /*5990*/  MOV R3, 0x0 ;  /* 0x0000000000037802 */ /* 0x000fe20000000f00 */
[----:B------:R-:W-:Y:S02]  /*59a0*/  HFMA2 R12, -RZ, RZ, 0, 5.9604644775390625e-08 ;  /* 0x00000001ff0c7431 */ /* 0x000fe400000001ff */
[----:B------:R-:W-:Y:S02]  /*59b0*/  IMAD.MOV.U32 R8, RZ, RZ, 0x192 ;  /* 0x00000192ff087424 */ /* 0x000fe400078e00ff */
[----:B------:R-:W-:Y:S01]  /*59c0*/  IMAD.MOV.U32 R13, RZ, RZ, RZ ;  /* 0x000000ffff0d7224 */ /* 0x000fe200078e00ff */
[----:B------:R-:W5:Y:S01]  /*59d0*/  LDCU.64 UR6, c[0x4][0x78] ;  /* 0x01000f00ff0677ac */ /* 0x000f620008000a00 */
[----:B-1----:R-:W1:Y:S01]  /*59e0*/  LDC.64 R2, c[0x4][R3] ;  /* 0x0100000003027b82 */ /* 0x002e620000000a00 */
[----:B------:R-:W2:Y:S01]  /*59f0*/  LDCU.64 UR4, c[0x4][0x10] ;  /* 0x01000200ff0477ac */ /* 0x000ea20008000a00 */
[----:B----4-:R-:W-:Y:S01]  /*5a00*/  MOV R5, UR9 ;  /* 0x0000000900057c02 */ /* 0x010fe20008000f00 */
[----:B------:R-:W-:Y:S01]  /*5a10*/  IMAD.U32 R4, RZ, RZ, UR8 ;  /* 0x00000008ff047e24 */ /* 0x000fe2000f8e00ff */
[----:B-----5:R-:W-:Y:S01]  /*5a20*/  MOV R7, UR7 ;  /* 0x0000000700077c02 */ /* 0x020fe20008000f00 */
[----:B------:R-:W-:Y:S01]  /*5a30*/  IMAD.U32 R6, RZ, RZ, UR6 ;  /* 0x00000006ff067e24 */ /* 0x000fe2000f8e00ff */
[----:B--2---:R-:W-:Y:S01]  /*5a40*/  MOV R11, UR5 ;  /* 0x00000005000b7c02 */ /* 0x004fe20008000f00 */
[----:B------:R-:W-:Y:S02]  /*5a50*/  IMAD.U32 R10, RZ, RZ, UR4 ;  /* 0x00000004ff0a7e24 */ /* 0x000fe4000f8e00ff */
[----:B------:R-:W-:Y:S07]  /*5a60*/  LEPC R20, `(.L_x_95) ;  /* 0x000000001014794e */ /* 0x000fee0000000000 */
[----:B-1-3--:R-:W-:Y:S05]  /*5a70*/  CALL.ABS.NOINC R2 ;  /* 0x0000000002007343 */ /* 0x00afea0003c00000 */
.L_x_95:
[-C--:B---3--:R-:W-:Y:S01]  /*5a80*/  F2FP.F16.E5M2.UNPACK_B R51, R80.reuse ;  /* 0x00000050ff33723e */ /* 0x088fe200020004ff */
[----:B------:R-:W-:Y:S05]  /*5a90*/  WARPSYNC.ALL ;  /* 0x0000000000007948 */ /* 0x000fea0003800000 */
[----:B------:R-:W-:Y:S01]  /*5aa0*/  R2UR UR4, R48 ;  /* 0x00000000300472ca */ /* 0x000fe200000e0000 */
[--C-:B------:R-:W-:Y:S01]  /*5ab0*/  HADD2.F32 R50, -RZ, R51.reuse.H0_H0 ;  /* 0x20000033ff327230 */ /* 0x100fe20000004100 */
[----:B------:R-:W-:Y:S01]  /*5ac0*/  F2FP.F16.E5M2.UNPACK_B R53, R80.H1 ;  /* 0x00000050ff35723e */ /* 0x000fe200030004ff */
[----:B------:R-:W-:Y:S01]  /*5ad0*/  HADD2.F32 R51, -RZ, R51.H1_H1 ;  /* 0x30000033ff337230 */ /* 0x000fe20000004100 */
[-C--:B------:R-:W-:Y:S01]  /*5ae0*/  F2FP.F16.E5M2.UNPACK_B R55, R81.reuse ;  /* 0x00000051ff37723e */ /* 0x080fe200020004ff */
[----:B------:R-:W-:Y:S01]  /*5af0*/  BSSY.RECONVERGENT B0, `(.L_x_96) ;  /* 0x0000099000007945 */ /* 0x000fe20003800200 */
[----:B------:R-:W-:Y:S01]  /*5b00*/  F2FP.F16.E5M2.UNPACK_B R57, R81.H1 ;  /* 0x00000051ff39723e */ /* 0x000fe200030004ff */
[--C-:B------:R-:W-:Y:S01]  /*5b10*/  HADD2.F32 R52, -RZ, R53.reuse.H0_H0 ;  /* 0x20000035ff347230 */ /* 0x100fe20000004100 */
[-C--:B------:R-:W-:Y:S01]  /*5b20*/  F2FP.F16.E5M2.UNPACK_B R59, R82.reuse ;  /* 0x00000052ff3b723e */ /* 0x080fe200020004ff */
[----:B------:R-:W-:Y:S01]  /*5b30*/  HADD2.F32 R54, -RZ, R53.H1_H1 ;  /* 0x30000035ff367230 */ /* 0x000fe20000004100 */
[----:B------:R-:W-:Y:S01]  /*5b40*/  F2FP.F16.E5M2.UNPACK_B R61, R82.H1 ;  /* 0x00000052ff3d723e */ /* 0x000fe200030004ff */
[--C-:B------:R-:W-:Y:S01]  /*5b50*/  HADD2.F32 R53, -RZ, R55.reuse.H0_H0 ;  /* 0x20000037ff357230 */ /* 0x100fe20000004100 */
[-C--:B------:R-:W-:Y:S01]  /*5b60*/  F2FP.F16.E5M2.UNPACK_B R63, R83.reuse ;  /* 0x00000053ff3f723e */ /* 0x080fe200020004ff */
[----:B------:R-:W-:Y:S01]  /*5b70*/  LDTM.16dp32bit_t0_t15.x32 R4, tmem[UR4] ;  /* 0x00000004000479ee */ /* 0x000fe20008a80000 */
[----:B------:R-:W2:Y:S01]  /*5b80*/  LDTM.16dp32bit_t16_t31.x32 R4, tmem[UR4+0x20] ;  /* 0x00002004000479ee */ /* 0x000ea20008aa0000 */
[----:B------:R-:W-:Y:S01]  /*5b90*/  SHF.L.U32 R125, R102, 0x4, RZ ;  /* 0x00000004667d7819 */ /* 0x000fe200000006ff */
[----:B------:R-:W-:Y:S01]  /*5ba0*/  HADD2.F32 R56, -RZ, R55.H1_H1 ;  /* 0x30000037ff387230 */ /* 0x000fe20000004100 */
[----:B------:R-:W-:Y:S01]  /*5bb0*/  ISETP.NE.AND P6, PT, R114, RZ, PT ;  /* 0x000000ff7200720c */ /* 0x000fe20003fc5270 */
[----:B------:R-:W-:Y:S01]  /*5bc0*/  HADD2.F32 R60, -RZ, R59.H1_H1 ;  /* 0x3000003bff3c7230 */ /* 0x000fe20000004100 */
[----:B------:R-:W-:Y:S01]  /*5bd0*/  IADD3 R114, PT, PT, R100, UR49, RZ ;  /* 0x0000003164727c10 */ /* 0x000fe2000fffe0ff */
[----:B------:R-:W-:Y:S01]  /*5be0*/  HADD2.F32 R64, -RZ, R63.H1_H1 ;  /* 0x3000003fff407230 */ /* 0x000fe20000004100 */
[----:B------:R-:W-:Y:S01]  /*5bf0*/  F2FP.F16.E5M2.UNPACK_B R65, R83.H1 ;  /* 0x00000053ff41723e */ /* 0x000fe200030004ff */
[--C-:B------:R-:W-:Y:S01]  /*5c00*/  HADD2.F32 R55, -RZ, R57.reuse.H0_H0 ;  /* 0x20000039ff377230 */ /* 0x100fe20000004100 */
[----:B------:R-:W-:Y:S01]  /*5c10*/  IADD3 R114, PT, PT, R114, R125, RZ ;  /* 0x0000007d72727210 */ /* 0x000fe20007ffe0ff */
[----:B------:R-:W-:Y:S01]  /*5c20*/  HADD2.F32 R58, -RZ, R57.H1_H1 ;  /* 0x30000039ff3a7230 */ /* 0x000fe20000004100 */
[-C--:B------:R-:W-:Y:S01]  /*5c30*/  F2FP.F16.E5M2.UNPACK_B R67, R84.reuse ;  /* 0x00000054ff43723e */ /* 0x080fe200020004ff */
[----:B------:R-:W-:Y:S01]  /*5c40*/  HADD2.F32 R57, -RZ, R59.H0_H0 ;  /* 0x2000003bff397230 */ /* 0x000fe20000004100 */
[----:B------:R-:W-:Y:S01]  /*5c50*/  F2FP.F16.E5M2.UNPACK_B R69, R84.H1 ;  /* 0x00000054ff45723e */ /* 0x000fe200030004ff */
[----:B------:R-:W-:Y:S01]  /*5c60*/  HADD2.F32 R59, -RZ, R61.H0_H0 ;  /* 0x2000003dff3b7230 */ /* 0x000fe20000004100 */
[-C--:B------:R-:W-:Y:S01]  /*5c70*/  F2FP.F16.E5M2.UNPACK_B R71, R85.reuse ;  /* 0x00000055ff47723e */ /* 0x080fe200020004ff */
[----:B------:R-:W-:Y:S01]  /*5c80*/  HADD2.F32 R68, -RZ, R67.H1_H1 ;  /* 0x30000043ff447230 */ /* 0x000fe20000004100 */
[----:B------:R-:W-:Y:S01]  /*5c90*/  F2FP.F16.E5M2.UNPACK_B R73, R85.H1 ;  /* 0x00000055ff49723e */ /* 0x000fe200030004ff */
[----:B------:R-:W-:Y:S01]  /*5ca0*/  HADD2.F32 R62, -RZ, R61.H1_H1 ;  /* 0x3000003dff3e7230 */ /* 0x000fe20000004100 */
[-C--:B------:R-:W-:Y:S01]  /*5cb0*/  F2FP.F16.E5M2.UNPACK_B R75, R86.reuse ;  /* 0x00000056ff4b723e */ /* 0x080fe200020004ff */
[----:B------:R-:W-:Y:S01]  /*5cc0*/  HADD2.F32 R61, -RZ, R63.H0_H0 ;  /* 0x2000003fff3d7230 */ /* 0x000fe20000004100 */
[----:B------:R-:W-:Y:S01]  /*5cd0*/  F2FP.F16.E5M2.UNPACK_B R77, R86.H1 ;  /* 0x00000056ff4d723e */ /* 0x000fe200030004ff */
[----:B------:R-:W-:Y:S01]  /*5ce0*/  HADD2.F32 R72, -RZ, R71.H1_H1 ;  /* 0x30000047ff487230 */ /* 0x000fe20000004100 */
[----:B------:R-:W-:Y:S01]  /*5cf0*/  F2FP.F16.E5M2.UNPACK_B R79, R87.H1 ;  /* 0x00000057ff4f723e */ /* 0x000fe200030004ff */
[C---:B--2---:R-:W-:Y:S01]  /*5d00*/  FMUL R0, R47.reuse, R4 ;  /* 0x000000042f007220 */ /* 0x044fe20000400000 */
[C---:B-1----:R-:W-:Y:S01]  /*5d10*/  FMUL R2, R47.reuse, R5 ;  /* 0x000000052f027220 */ /* 0x042fe20000400000 */
[C---:B------:R-:W-:Y:S01]  /*5d20*/  FMUL R4, R47.reuse, R8 ;  /* 0x000000082f047220 */ /* 0x040fe20000400000 */
[----:B------:R-:W-:Y:S01]  /*5d30*/  FMUL R5, R47, R9 ;  /* 0x000000092f057220 */ /* 0x000fe20000400000 */
[C---:B------:R-:W-:Y:S01]  /*5d40*/  FFMA R0, R49.reuse, R50, R0 ;  /* 0x0000003231007223 */ /* 0x040fe20000000000 */
[----:B------:R-:W-:Y:S01]  /*5d50*/  FFMA R2, R49, R51, R2 ;  /* 0x0000003331027223 */ /* 0x000fe20000000002 */
[C---:B------:R-:W-:Y:S01]  /*5d60*/  FMUL R8, R47.reuse, R12 ;  /* 0x0000000c2f087220 */ /* 0x040fe20000400000 */
[C---:B------:R-:W-:Y:S01]  /*5d70*/  FMUL R9, R47.reuse, R13 ;  /* 0x0000000d2f097220 */ /* 0x040fe20000400000 */
[C---:B------:R-:W-:Y:S01]  /*5d80*/  FMUL R12, R47.reuse, R16 ;  /* 0x000000102f0c7220 */ /* 0x040fe20000400000 */
[C---:B------:R-:W-:Y:S01]  /*5d90*/  FMUL R13, R47.reuse, R17 ;  /* 0x000000112f0d7220 */ /* 0x040fe20000400000 */
[C---:B------:R-:W-:Y:S01]  /*5da0*/  FMUL R16, R47.reuse, R20 ;  /* 0x000000142f107220 */ /* 0x040fe20000400000 */
[C---:B------:R-:W-:Y:S01]  /*5db0*/  FMUL R17, R47.reuse, R21 ;  /* 0x000000152f117220 */ /* 0x040fe20000400000 */
[C---:B------:R-:W-:Y:S01]  /*5dc0*/  FMUL R20, R47.reuse, R24 ;  /* 0x000000182f147220 */ /* 0x040fe20000400000 */
[C---:B------:R-:W-:Y:S01]  /*5dd0*/  FMUL R21, R47.reuse, R25 ;  /* 0x000000192f157220 */ /* 0x040fe20000400000 */
[----:B------:R-:W-:Y:S02]  /*5de0*/  HADD2.F32 R76, -RZ, R75.H1_H1 ;  /* 0x3000004bff4c7230 */ /* 0x000fe40000004100 */
[C---:B------:R-:W-:Y:S01]  /*5df0*/  FMUL R24, R47.reuse, R28 ;  /* 0x0000001c2f187220 */ /* 0x040fe20000400000 */
[C---:B------:R-:W-:Y:S01]  /*5e00*/  FMUL R25, R47.reuse, R29 ;  /* 0x0000001d2f197220 */ /* 0x040fe20000400000 */
[C---:B------:R-:W-:Y:S01]  /*5e10*/  FMUL R28, R47.reuse, R32 ;  /* 0x000000202f1c7220 */ /* 0x040fe20000400000 */
[C---:B------:R-:W-:Y:S01]  /*5e20*/  FMUL R29, R47.reuse, R33 ;  /* 0x000000212f1d7220 */ /* 0x040fe20000400000 */
[C---:B------:R-:W-:Y:S01]  /*5e30*/  FMUL R3, R47.reuse, R6 ;  /* 0x000000062f037220 */ /* 0x040fe20000400000 */
[C---:B------:R-:W-:Y:S01]  /*5e40*/  FMUL R7, R47.reuse, R7 ;  /* 0x000000072f077220 */ /* 0x040fe20000400000 */
[C---:B------:R-:W-:Y:S01]  /*5e50*/  FMUL R6, R47.reuse, R10 ;  /* 0x0000000a2f067220 */ /* 0x040fe20000400000 */
[----:B------:R-:W-:Y:S01]  /*5e60*/  FMUL R11, R47, R11 ;  /* 0x0000000b2f0b7220 */ /* 0x000fe20000400000 */
[C---:B------:R-:W-:Y:S01]  /*5e70*/  FFMA R3, R49.reuse, R52, R3 ;  /* 0x0000003431037223 */ /* 0x040fe20000000003 */
[C---:B------:R-:W-:Y:S01]  /*5e80*/  FFMA R7, R49.reuse, R54, R7 ;  /* 0x0000003631077223 */ /* 0x040fe20000000007 */
[C---:B------:R-:W-:Y:S01]  /*5e90*/  FFMA R4, R49.reuse, R53, R4 ;  /* 0x0000003531047223 */ /* 0x040fe20000000004 */
[----:B------:R-:W-:Y:S01]  /*5ea0*/  F2FP.F16.E5M2.UNPACK_B R50, R87 ;  /* 0x00000057ff32723e */ /* 0x000fe200020004ff */
[C---:B------:R-:W-:Y:S01]  /*5eb0*/  FFMA R5, R49.reuse, R56, R5 ;  /* 0x0000003831057223 */ /* 0x040fe20000000005 */
[----:B------:R-:W-:Y:S01]  /*5ec0*/  FFMA R6, R49, R55, R6 ;  /* 0x0000003731067223 */ /* 0x000fe20000000006 */
[----:B------:R-:W-:Y:S01]  /*5ed0*/  F2FP.SATFINITE.E5M2.F32.PACK_AB_MERGE_C R117, R7, R3, RZ ;  /* 0x000000030775723e */ /* 0x000fe200048060ff */
[C---:B------:R-:W-:Y:S01]  /*5ee0*/  FFMA R11, R49.reuse, R58, R11 ;  /* 0x0000003a310b7223 */ /* 0x040fe2000000000b */
[C---:B------:R-:W-:Y:S01]  /*5ef0*/  FFMA R8, R49.reuse, R57, R8 ;  /* 0x0000003931087223 */ /* 0x040fe20000000008 */
[----:B------:R-:W-:Y:S01]  /*5f00*/  ISETP.NE.AND P0, PT, R110, RZ, PT ;  /* 0x000000ff6e00720c */ /* 0x000fe20003f05270 */
[----:B------:R-:W-:Y:S01]  /*5f10*/  FFMA R9, R49, R60, R9 ;  /* 0x0000003c31097223 */ /* 0x000fe20000000009 */
[----:B------:R-:W-:Y:S01]  /*5f20*/  F2FP.SATFINITE.E5M2.F32.PACK_AB_MERGE_C R116, R2, R0, R117 ;  /* 0x000000000274723e */ /* 0x000fe20004806075 */
[--C-:B------:R-:W-:Y:S01]  /*5f30*/  HADD2.F32 R51, -RZ, R50.reuse.H0_H0 ;  /* 0x20000032ff337230 */ /* 0x100fe20000004100 */
[----:B------:R-:W-:Y:S01]  /*5f40*/  F2FP.SATFINITE.E5M2.F32.PACK_AB_MERGE_C R117, R11, R6, RZ ;  /* 0x000000060b75723e */ /* 0x000fe200048060ff */
[----:B------:R-:W-:Y:S02]  /*5f50*/  HADD2.F32 R50, -RZ, R50.H1_H1 ;  /* 0x30000032ff327230 */ /* 0x000fe40000004100 */
[C---:B------:R-:W-:Y:S01]  /*5f60*/  FMUL R10, R47.reuse, R14 ;  /* 0x0000000e2f0a7220 */ /* 0x040fe20000400000 */
[----:B------:R-:W-:Y:S01]  /*5f70*/  FMUL R15, R47, R15 ;  /* 0x0000000f2f0f7220 */ /* 0x000fe20000400000 */
[--C-:B------:R-:W-:Y:S01]  /*5f80*/  HADD2.F32 R63, -RZ, R65.reuse.H0_H0 ;  /* 0x20000041ff3f7230 */ /* 0x100fe20000004100 */
[----:B------:R-:W-:Y:S01]  /*5f90*/  F2FP.SATFINITE.E5M2.F32.PACK_AB_MERGE_C R117, R5, R4, R117 ;  /* 0x000000040575723e */ /* 0x000fe20004806075 */
[C---:B------:R-:W-:Y:S01]  /*5fa0*/  FFMA R10, R49.reuse, R59, R10 ;  /* 0x0000003b310a7223 */ /* 0x040fe2000000000a */
[C---:B------:R-:W-:Y:S01]  /*5fb0*/  FFMA R15, R49.reuse, R62, R15 ;  /* 0x0000003e310f7223 */ /* 0x040fe2000000000f */
[C---:B------:R-:W-:Y:S01]  /*5fc0*/  FFMA R12, R49.reuse, R61, R12 ;  /* 0x0000003d310c7223 */ /* 0x040fe2000000000c */
[----:B------:R-:W-:Y:S01]  /*5fd0*/  FFMA R13, R49, R64, R13 ;  /* 0x00000040310d7223 */ /* 0x000fe2000000000d */
[----:B------:R-:W-:Y:S02]  /*5fe0*/  HADD2.F32 R66, -RZ, R65.H1_H1 ;  /* 0x30000041ff427230 */ /* 0x000fe40000004100 */
[C---:B------:R-:W-:Y:S01]  /*5ff0*/  FMUL R14, R47.reuse, R18 ;  /* 0x000000122f0e7220 */ /* 0x040fe20000400000 */
[----:B------:R-:W-:Y:S02]  /*6000*/  HADD2.F32 R65, -RZ, R67.H0_H0 ;  /* 0x20000043ff417230 */ /* 0x000fe40000004100 */
[----:B------:R-:W-:Y:S01]  /*6010*/  FMUL R19, R47, R19 ;  /* 0x000000132f137220 */ /* 0x000fe20000400000 */
[--C-:B------:R-:W-:Y:S02]  /*6020*/  HADD2.F32 R67, -RZ, R69.reuse.H0_H0 ;  /* 0x20000045ff437230 */ /* 0x100fe40000004100 */
[----:B------:R-:W-:Y:S01]  /*6030*/  FFMA R14, R49, R63, R14 ;  /* 0x0000003f310e7223 */ /* 0x000fe2000000000e */
[----:B------:R-:W-:Y:S02]  /*6040*/  HADD2.F32 R70, -RZ, R69.H1_H1 ;  /* 0x30000045ff467230 */ /* 0x000fe40000004100 */
[----:B------:R-:W-:Y:S01]  /*6050*/  FMUL R18, R47, R22 ;  /* 0x000000162f127220 */ /* 0x000fe20000400000 */
[----:B------:R-:W-:Y:S02]  /*6060*/  HADD2.F32 R69, -RZ, R71.H0_H0 ;  /* 0x20000047ff457230 */ /* 0x000fe40000004100 */
[----:B------:R-:W-:Y:S01]  /*6070*/  FFMA R19, R49, R66, R19 ;  /* 0x0000004231137223 */ /* 0x000fe20000000013 */
[----:B------:R-:W-:Y:S01]  /*6080*/  FMUL R23, R47, R23 ;  /* 0x000000172f177220 */ /* 0x000fe20000400000 */
[C---:B------:R-:W-:Y:S01]  /*6090*/  FFMA R16, R49.reuse, R65, R16 ;  /* 0x0000004131107223 */ /* 0x040fe20000000010 */
[C---:B------:R-:W-:Y:S01]  /*60a0*/  FFMA R17, R49.reuse, R68, R17 ;  /* 0x0000004431117223 */ /* 0x040fe20000000011 */
        /* <DEDUP_REMOVED lines=23> */
[----:B------:R-:W-:Y:S01]  /*6220*/  F2FP.SATFINITE.E5M2.F32.PACK_AB_MERGE_C R118, R15, R10, RZ ;  /* 0x0000000a0f76723e */ /* 0x000fe200048060ff */
[----:B------:R-:W-:Y:S01]  /*6230*/  FFMA R28, R49, R51, R28 ;  /* 0x00000033311c7223 */ /* 0x000fe2000000001c */
[----:B------:R-:W-:Y:S01]  /*6240*/  F2FP.SATFINITE.E5M2.F32.PACK_AB_MERGE_C R119, R19, R14, RZ ;  /* 0x0000000e1377723e */ /* 0x000fe200048060ff */
[C---:B------:R-:W-:Y:S01]  /*6250*/  FFMA R29, R49.reuse, R50, R29 ;  /* 0x00000032311d7223 */ /* 0x040fe2000000001d */
[C---:B------:R-:W-:Y:S01]  /*6260*/  FFMA R30, R49.reuse, R77, R30 ;  /* 0x0000004d311e7223 */ /* 0x040fe2000000001e */
[----:B------:R-:W-:Y:S01]  /*6270*/  FFMA R35, R49, R52, R35 ;  /* 0x0000003431237223 */ /* 0x000fe20000000023 */
[----:B------:R-:W-:Y:S02]  /*6280*/  F2FP.SATFINITE.E5M2.F32.PACK_AB_MERGE_C R118, R9, R8, R118 ;  /* 0x000000080976723e */ /* 0x000fe40004806076 */
[----:B------:R-:W-:Y:S02]  /*6290*/  F2FP.SATFINITE.E5M2.F32.PACK_AB_MERGE_C R119, R13, R12, R119 ;  /* 0x0000000c0d77723e */ /* 0x000fe40004806077 */
[----:B------:R-:W-:Y:S02]  /*62a0*/  F2FP.SATFINITE.E5M2.F32.PACK_AB_MERGE_C R120, R23, R18, RZ ;  /* 0x000000121778723e */ /* 0x000fe400048060ff */
[----:B------:R-:W-:Y:S01]  /*62b0*/  F2FP.SATFINITE.E5M2.F32.PACK_AB_MERGE_C R121, R27, R22, RZ ;  /* 0x000000161b79723e */ /* 0x000fe200048060ff */
[----:B------:R1:W-:Y:S01]  /*62c0*/  STS.128 [R100+UR49+0x2200], R116 ;  /* 0x0022007464007988 */ /* 0x0003e20008000c31 */
[----:B------:R-:W-:Y:S02]  /*62d0*/  F2FP.SATFINITE.E5M2.F32.PACK_AB_MERGE_C R122, R31, R26, RZ ;  /* 0x0000001a1f7a723e */ /* 0x000fe400048060ff */
[----:B------:R-:W-:Y:S02]  /*62e0*/  F2FP.SATFINITE.E5M2.F32.PACK_AB_MERGE_C R123, R35, R30, RZ ;  /* 0x0000001e237b723e */ /* 0x000fe400048060ff */
[----:B------:R-:W-:Y:S02]  /*62f0*/  F2FP.SATFINITE.E5M2.F32.PACK_AB_MERGE_C R120, R17, R16, R120 ;  /* 0x000000101178723e */ /* 0x000fe40004806078 */
[----:B------:R-:W-:Y:S02]  /*6300*/  F2FP.SATFINITE.E5M2.F32.PACK_AB_MERGE_C R121, R21, R20, R121 ;  /* 0x000000141579723e */ /* 0x000fe40004806079 */
[----:B------:R-:W-:Y:S02]  /*6310*/  F2FP.SATFINITE.E5M2.F32.PACK_AB_MERGE_C R122, R25, R24, R122 ;  /* 0x00000018197a723e */ /* 0x000fe4000480607a */
[----:B------:R-:W-:Y:S02]  /*6320*/  F2FP.SATFINITE.E5M2.F32.PACK_AB_MERGE_C R123, R29, R28, R123 ;  /* 0x0000001c1d7b723e */ /* 0x000fe4000480607b */
[----:B------:R-:W-:Y:S02]  /*6330*/  LEA R32, R105, UR49, 0x3 ;  /* 0x0000003169207c11 */ /* 0x000fe4000f8e18ff */
[----:B------:R-:W-:Y:S01]  /*6340*/  @P6 SHF.L.U32 R33, R104, 0x1f, RZ ;  /* 0x0000001f68216819 */ /* 0x000fe200000006ff */
[----:B------:R1:W-:Y:S01]  /*6350*/  STS.128 [R114+0x2210], R120 ;  /* 0x0022107872007388 */ /* 0x0003e20000000c00 */
[----:B------:R-:W-:Y:S01]  /*6360*/  @!PT LDS RZ, [RZ] ;  /* 0x00000000fffff984 */ /* 0x000fe20000000800 */
[----:B------:R-:W-:Y:S01]  /*6370*/  @!PT LDS RZ, [RZ] ;  /* 0x00000000fffff984 */ /* 0x000fe20000000800 */
[----:B------:R-:W-:Y:S01]  /*6380*/  @!PT LDS RZ, [RZ] ;  /* 0x00000000fffff984 */ /* 0x000fe20000000800 */
[----:B------:R-:W-:Y:S01]  /*6390*/  @!PT LDS RZ, [RZ] ;  /* 0x00000000fffff984 */ /* 0x000fe20000000800 */
[----:B------:R2:W-:Y:S07]  /*63a0*/  MEMBAR.ALL.CTA ;  /* 0x0000000000007992 */ /* 0x0005ee0000008000 */
[----:B--2---:R-:W2:Y:S02]  /*63b0*/  FENCE.VIEW.ASYNC.S ;  /* 0x00000000000073c6 */ /* 0x004ea40000000000 */
[----:B--2---:R-:W-:Y:S06]  /*63c0*/  BAR.SYNC.DEFER_BLOCKING 0x1, 0x80 ;  /* 0x0042000000007b1d */ /* 0x004fec0000010000 */
[----:B------:R-:W-:Y:S05]  /*63d0*/  @P0 BRA `(.L_x_97) ;  /* 0x0000000000280947 */ /* 0x000fea0003800000 */
[----:B------:R-:W-:Y:S02]  /*63e0*/  UIADD3 UR4, UPT, UPT, UR49, 0x2200, URZ ;  /* 0x0000220031047890 */ /* 0x000fe4000fffe0ff */
[----:B------:R-:W-:Y:S01]  /*63f0*/  UIADD3 UR6, UP0, UPT, UR52, 0x680, URZ ;  /* 0x0000068034067890 */ /* 0x000fe2000ff1e0ff */
[----:B------:R-:W-:Y:S03]  /*6400*/  UMOV UR43, UR36 ;  /* 0x00000024002b7c82 */ /* 0x000fe60008000000 */
[----:B------:R-:W-:Y:S01]  /*6410*/  MOV R109, UR4 ;  /* 0x00000004006d7c02 */ /* 0x000fe20008000f00 */
[----:B------:R-:W-:Y:S03]  /*6420*/  UIADD3.X UR7, UPT, UPT, URZ, UR53, URZ, UP0, !UPT ;  /* 0x00000035ff077290 */ /* 0x000fe600087fe4ff */
[----:B------:R-:W-:Y:S11]  /*6430*/  R2UR UR40, R109 ;  /* 0x000000006d2872ca */ /* 0x000ff600000e0000 */
[----:B------:R-:W-:Y:S02]  /*6440*/  @!UPT UIADD3 URZ, UPT, UPT, URZ, URZ, URZ ;  /* 0x000000fffffff290 */ /* 0x000fe4000fffe0ff */
[----:B------:R2:W-:Y:S01]  /*6450*/  UTMASTG.3D [UR40], [UR6] ;  /* 0x00000028060073b5 */ /* 0x0005e20008010000 */
[----:B------:R0:W-:Y:S01]  /*6460*/  UTMACMDFLUSH ;  /* 0x00000000000079b7 */ /* 0x0001e20000000000 */
[----:B--2---:R-:W-:Y:S04]  /*6470*/  DEPBAR.LE SB0, 0x1 ;  /* 0x000080400000791a */ /* 0x004fe80000000000 */
.L_x_97:
[----:B------:R-:W-:Y:S05]  /*6480*/  BSYNC.RECONVERGENT B0 ;  /* 0x0000000000007941 */ /* 0x000fea0003800200 */
.L_x_96:
[----:B------:R-:W-:Y:S06]  /*6490*/  BAR.SYNC.DEFER_BLOCKING 0x1, 0x80 ;  /* 0x0042000000007b1d */ /* 0x000fec0000010000 */
[----:B------:R-:W2:Y:S01]  /*64a0*/  @P6 SYNCS.PHASECHK.TRANS64.TRYWAIT P0, [R32+URZ+0x60], R33 ;  /* 0x00006021200065a7 */ /* 0x000ea200080011ff */
[----:B------:R-:W-:Y:S01]  /*64b0*/  BSSY B1, `(.L_x_98) ;  /* 0x0000020000017945 */ /* 0x000fe20003800000 */
[----:B--2---:R-:W-:Y:S03]  /*64c0*/  @P6 SEL R115, RZ, 0x1, !P0 ;  /* 0x00000001ff736807 */ /* 0x004fe60004000000 */
[----:B------:R-:W-:Y:S05]  /*64d0*/  @!P6 BRA `(.L_x_99) ;  /* 0x000000000074e947 */ /* 0x000fea0003800000 */
[----:B------:R-:W-:Y:S01]  /*64e0*/  ISETP.NE.AND P1, PT, R124, RZ, PT ;  /* 0x000000ff7c00720c */ /* 0x000fe20003f25270 */
[----:B------:R-:W-:Y:S01]  /*64f0*/  BSSY B0, `(.L_x_100) ;  /* 0x0000009000007945 */ /* 0x000fe20003800000 */
[----:B------:R-:W-:Y:S11]  /*6500*/  ISETP.NE.AND P0, PT, R115, RZ, PT ;  /* 0x000000ff7300720c */ /* 0x000ff60003f05270 */
[----:B------:R-:W-:Y:S05]  /*6510*/  @P1 IMAD R0, R105, 0x1000, R100 ;  /* 0x0000100069001824 */ /* 0x000fea00078e0264 */
[----:B------:R-:W-:Y:S05]  /*6520*/  @P1 IADD3 R2, PT, PT, R0, UR49, RZ ;  /* 0x0000003100021c10 */ /* 0x000fea000fffe0ff */
[----:B------:R-:W-:Y:S01]  /*6530*/  @P1 IMAD.IADD R2, R2, 0x1, R125 ;  /* 0x0000000102021824 */ /* 0x000fe200078e027d */
[----:B------:R-:W-:Y:S06]  /*6540*/  @P0 BRA `(.L_x_101) ;  /* 0x00000000000c0947 */ /* 0x000fec0003800000 */
[----:B------:R-:W-:Y:S04]  /*6550*/  SHF.L.U32 R3, R104, 0x1f, RZ ;  /* 0x0000001f68037819 */ /* 0x000fe800000006ff */
[----:B------:R-:W2:Y:S02]  /*6560*/  SYNCS.PHASECHK.TRANS64.TRYWAIT P0, [R32+URZ+0x60], R3 ;  /* 0x00006003200075a7 */ /* 0x000ea400080011ff */
[----:B--2---:R-:W-:Y:S05]  /*6570*/  @!P0 BRA `(.L_x_102) ;  /* 0x0000001400dc8947 */ /* 0x004fea0003800000 */
.L_x_101:
[----:B------:R-:W-:Y:S05]  /*6580*/  BSYNC B0 ;  /* 0x0000000000007941 */ /* 0x000fea0003800000 */
.L_x_100:
[----:B------:R-:W-:Y:S01]  /*6590*/  ISETP.NE.AND P0, PT, R124, RZ, PT ;  /* 0x000000ff7c00720c */ /* 0x000fe20003f05270 */
[----:B--2---:R-:W-:Y:S02]  /*65a0*/  VIADD R32, R32, 0x70 ;  /* 0x0000007020207836 */ /* 0x004fe40000000000 */
[----:B------:R-:W-:Y:S02]  /*65b0*/  IMAD.U32 R3, RZ, RZ, UR37 ;  /* 0x00000025ff037e24 */ /* 0x000fe4000f8e00ff */
[----:B------:R-:W-:Y:S03]  /*65c0*/  VIADD R105, R105, 0x1 ;  /* 0x0000000169697836 */ /* 0x000fe60000000000 */
[----:B------:R-:W-:Y:S05]  /*65d0*/  PRMT R3, R3, 0x654, R32 ;  /* 0x0000065403037816 */ /* 0x000fea0000000020 */
[----:B------:R2:W3:Y:S04]  /*65e0*/  @P0 LDS.128 R80, [R0+UR49+0x200] ;  /* 0x0002003100500984 */ /* 0x0004e80008000c00 */
[----:B------:R2:W4:Y:S01]  /*65f0*/  @P0 LDS.128 R84, [R2+0x210] ;  /* 0x0002100002540984 */ /* 0x0005220000000c00 */
[C---:B------:R-:W-:Y:S01]  /*6600*/  ISETP.NE.AND P0, PT, R105.reuse, 0x2, PT ;  /* 0x000000026900780c */ /* 0x040fe20003f05270 */
[----:B------:R-:W-:Y:S01]  /*6610*/  @!PT LDS RZ, [RZ] ;  /* 0x00000000fffff984 */ /* 0x000fe20000000800 */
[----:B------:R-:W-:Y:S01]  /*6620*/  @!PT LDS RZ, [RZ] ;  /* 0x00000000fffff984 */ /* 0x000fe20000000800 */
[----:B------:R-:W-:Y:S01]  /*6630*/  @!PT LDS RZ, [RZ] ;  /* 0x00000000fffff984 */ /* 0x000fe20000000800 */
[----:B------:R-:W-:Y:S01]  /*6640*/  @!PT LDS RZ, [RZ] ;  /* 0x00000000fffff984 */ /* 0x000fe20000000800 */
[----:B------:R5:W-:Y:S06]  /*6650*/  MEMBAR.ALL.CTA ;  /* 0x0000000000007992 */ /* 0x000bec0000008000 */
[----:B-----5:R-:W5:Y:S01]  /*6660*/  FENCE.VIEW.ASYNC.S ;  /* 0x00000000000073c6 */ /* 0x020f620000000000 */
[----:B------:R-:W-:Y:S01]  /*6670*/  SEL R105, R105, RZ, P0 ;  /* 0x000000ff69697207 */ /* 0x000fe20000000000 */
[----:B-----5:R5:W-:Y:S02]  /*6680*/  SYNCS.ARRIVE.TRANS64.RED.A1T0 RZ, [R3+URZ], RZ ;  /* 0x000000ff03ff79a7 */ /* 0x020be400081004ff */
[----:B-----5:R-:W-:Y:S04]  /*6690*/  SEL R3, RZ, 0x1, P0 ;  /* 0x00000001ff037807 */ /* 0x020fe80000000000 */
[----:B--23--:R-:W-:Y:S02]  /*66a0*/  LOP3.LUT R104, R104, R3, RZ, 0x3c, !PT ;  /* 0x0000000368687212 */ /* 0x00cfe400078e3cff */
.L_x_99:
[----:B------:R-:W-:Y:S05]  /*66b0*/  BSYNC B1 ;  /* 0x0000000000017941 */ /* 0x000fea0003800000 */
.L_x_98:
[----:B------:R-:W-:Y:S05]  /*66c0*/  VIADD R0, R48, 0x40 ;  /* 0x0000004030007836 */ /* 0x000fea0000000000 */
[----:B------:R-:W-:Y:S04]  /*66d0*/  SHF.R.U32.HI R0, RZ, 0x15, R0 ;  /* 0x00000015ff007819 */ /* 0x000fe80000011600 */
[----:B------:R-:W-:Y:S11]  /*66e0*/  LOP3.LUT P0, RZ, R0, 0x3, R101, 0x48, !PT ;  /* 0x0000000300ff7812 */ /* 0x000ff60007804865 */
[----:B------:R-:W-:Y:S02]  /*66f0*/  @!UPT UIADD3 URZ, UPT, UPT, URZ, URZ, URZ ;  /* 0x000000fffffff290 */ /* 0x000fe4000fffe0ff */
[----:B------:R-:W-:Y:S05]  /*6700*/  @!P0 BRA `(.L_x_103) ;  /* 0x0000000000408947 */ /* 0x000fea0003800000 */
[----:B------:R-:W2:Y:S01]  /*6710*/  LDCU.64 UR8, c[0x4][0x70] ;  /* 0x01000e00ff0877ac */ /* 0x000ea20008000a00 */
[----:B------:R-:W-:Y:S01]  /*6720*/  MOV R3, 0x0 ;  /* 0x0000000000037802 */ /* 0x000fe20000000f00 */
[----:B------:R-:W-:Y:S02]  /*6730*/  HFMA2 R12, -RZ, RZ, 0, 5.9604644775390625e-08 ;  /* 0x00000001ff0c7431 */ /* 0x000fe400000001ff */
[----:B------:R-:W-:Y:S02]  /*6740*/  IMAD.MOV.U32 R8, RZ, RZ, 0x192 ;  /* 0x00000192ff087424 */ /* 0x000fe400078e00ff */
[----:B------:R-:W-:Y:S01]  /*6750*/  IMAD.MOV.U32 R13, RZ, RZ, RZ ;  /* 0x000000ffff0d7224 */ /* 0x000fe200078e00ff */
[----:B------:R-:W3:Y:S01]  /*6760*/  LDCU.64 UR6, c[0x4][0x78] ;  /* 0x01000f00ff0677ac */ /* 0x000ee20008000a00 */
[----:B------:R-:W1:Y:S01]  /*6770*/  LDC.64 R2, c[0x4][R3] ;  /* 0x0100000003027b82 */ /* 0x000e620000000a00 */
[----:B------:R-:W5:Y:S01]  /*6780*/  LDCU.64 UR4, c[0x4][0x10] ;  /* 0x01000200ff0477ac */ /* 0x000f620008000a00 */
[----:B--2---:R-:W-:Y:S01]  /*6790*/  MOV R5, UR9 ;  /* 0x0000000900057c02 */ /* 0x004fe20008000f00 */
[----:B------:R-:W-:Y:S01]  /*67a0*/  IMAD.U32 R4, RZ, RZ, UR8 ;  /* 0x00000008ff047e24 */ /* 0x000fe2000f8e00ff */
[----:B---3--:R-:W-:Y:S01]  /*67b0*/  MOV R7, UR7 ;  /* 0x0000000700077c02 */ /* 0x008fe20008000f00 */
[----:B------:R-:W-:Y:S01]  /*67c0*/  IMAD.U32 R6, RZ, RZ, UR6 ;  /* 0x00000006ff067e24 */ /* 0x000fe2000f8e00ff */
[----:B-----5:R-:W-:Y:S01]  /*67d0*/  MOV R11, UR5 ;  /* 0x00000005000b7c02 */ /* 0x020fe20008000f00 */
[----:B------:R-:W-:Y:S02]  /*67e0*/  IMAD.U32 R10, RZ, RZ, UR4 ;  /* 0x00000004ff0a7e24 */ /* 0x000fe4000f8e00ff */
[----:B------:R-:W-:Y:S07]  /*67f0*/  LEPC R20, `(.L_x_103) ;  /* 0x000000001014794e */ /* 0x000fee0000000000 */
[----:B-1--4-:R-:W-:Y:S05]  /*6800*/  CALL.ABS.NOINC R2 ;  /* 0x0000000002007343 */ /* 0x012fea0003c00000 */
.L_x_103:
[----:B------:R-:W-:Y:S01]  /*6810*/  ISETP.NE.AND P0, PT, R110, RZ, PT ;  /* 0x000000ff6e00720c */ /* 0x000fe20003f05270 */
[----:B------:R-:W-:Y:S05]  /*6820*/  WARPSYNC.ALL ;  /* 0x0000000000007948 */ /* 0x000fea0003800000 */
[----:B------:R-:W-:Y:S01]  /*6830*/  R2UR UR4, R48 ;  /* 0x00000000300472ca */ /* 0x000fe200000e0000 */
[----:B------:R-:W-:Y:S01]  /*6840*/  BSSY.RECONVERGENT B0, `(.L_x_104) ;  /* 0x000009c000007945 */ /* 0x000fe20003800200 */
[-C--:B------:R-:W-:Y:S02]  /*6850*/  F2FP.F16.E5M2.UNPACK_B R51, R80.reuse ;  /* 0x00000050ff33723e */ /* 0x080fe400020004ff */
[----:B------:R-:W-:Y:S02]  /*6860*/  F2FP.F16.E5M2.UNPACK_B R80, R80.H1 ;  /* 0x00000050ff50723e */ /* 0x000fe400030004ff */
[-C--:B------:R-:W-:Y:S01]  /*6870*/  F2FP.F16.E5M2.UNPACK_B R55, R81.reuse ;  /* 0x00000051ff37723e */ /* 0x080fe200020004ff */
[--C-:B------:R-:W-:Y:S01]  /*6880*/  HADD2.F32 R50, -RZ, R51.reuse.H0_H0 ;  /* 0x20000033ff327230 */ /* 0x100fe20000004100 */
[----:B------:R-:W-:Y:S01]  /*6890*/  F2FP.F16.E5M2.UNPACK_B R81, R81.H1 ;  /* 0x00000051ff51723e */ /* 0x000fe200030004ff */
[----:B------:R-:W-:Y:S01]  /*68a0*/  HADD2.F32 R52, -RZ, R51.H1_H1 ;  /* 0x30000033ff347230 */ /* 0x000fe20000004100 */
[-C--:B------:R-:W-:Y:S01]  /*68b0*/  F2FP.F16.E5M2.UNPACK_B R59, R82.reuse ;  /* 0x00000052ff3b723e */ /* 0x080fe200020004ff */
[--C-:B------:R-:W-:Y:S01]  /*68c0*/  HADD2.F32 R51, -RZ, R80.reuse.H0_H0 ;  /* 0x20000050ff337230 */ /* 0x100fe20000004100 */
[----:B------:R-:W-:Y:S01]  /*68d0*/  F2FP.F16.E5M2.UNPACK_B R82, R82.H1 ;  /* 0x00000052ff52723e */ /* 0x000fe200030004ff */
[----:B------:R-:W-:Y:S01]  /*68e0*/  LDTM.16dp32bit_t0_t15.x32 R4, tmem[UR4+0x40] ;  /* 0x00004004000479ee */ /* 0x000fe20008a80000 */
[----:B------:R-:W2:Y:S01]  /*68f0*/  LDTM.16dp32bit_t16_t31.x32 R4, tmem[UR4+0x60] ;  /* 0x00006004000479ee */ /* 0x000ea20008aa0000 */
[----:B------:R-:W-:Y:S01]  /*6900*/  NOP ;  /* 0x0000000000007918 */ /* 0x000fe20000000000 */
[--C-:B------:R-:W-:Y:S01]  /*6910*/  HADD2.F32 R53, -RZ, R55.reuse.H0_H0 ;  /* 0x20000037ff357230 */ /* 0x100fe20000004100 */
[----:B------:R-:W-:Y:S01]  /*6920*/  R2UR UR5, R113 ;  /* 0x00000000710572ca */ /* 0x000fe200000e0000 */
[----:B------:R-:W-:Y:S01]  /*6930*/  HADD2.F32 R56, -RZ, R55.H1_H1 ;  /* 0x30000037ff387230 */ /* 0x000fe20000004100 */
[----:B------:R-:W-:Y:S01]  /*6940*/  F2FP.F16.E5M2.UNPACK_B R63, R83 ;  /* 0x00000053ff3f723e */ /* 0x000fe200020004ff */
[--C-:B------:R-:W-:Y:S01]  /*6950*/  HADD2.F32 R57, -RZ, R59.reuse.H0_H0 ;  /* 0x2000003bff397230 */ /* 0x100fe20000004100 */
[----:B----4-:R-:W-:Y:S01]  /*6960*/  F2FP.F16.E5M2.UNPACK_B R67, R84 ;  /* 0x00000054ff43723e */ /* 0x010fe200020004ff */
[----:B------:R-:W-:Y:S01]  /*6970*/  HADD2.F32 R60, -RZ, R59.H1_H1 ;  /* 0x3000003bff3c7230 */ /* 0x000fe20000004100 */
[----:B------:R-:W-:Y:S01]  /*6980*/  F2FP.F16.E5M2.UNPACK_B R71, R85 ;  /* 0x00000055ff47723e */ /* 0x000fe200020004ff */
[--C-:B------:R-:W-:Y:S01]  /*6990*/  HADD2.F32 R61, -RZ, R63.reuse.H0_H0 ;  /* 0x2000003fff3d7230 */ /* 0x100fe20000004100 */
[----:B------:R-:W-:Y:S01]  /*69a0*/  F2FP.F16.E5M2.UNPACK_B R75, R86 ;  /* 0x00000056ff4b723e */ /* 0x000fe200020004ff */
[----:B------:R-:W-:Y:S01]  /*69b0*/  HADD2.F32 R64, -RZ, R63.H1_H1 ;  /* 0x3000003fff407230 */ /* 0x000fe20000004100 */
[----:B------:R-:W-:Y:S01]  /*69c0*/  F2FP.F16.E5M2.UNPACK_B R77, R87 ;  /* 0x00000057ff4d723e */ /* 0x000fe200020004ff */
[--C-:B------:R-:W-:Y:S01]  /*69d0*/  HADD2.F32 R65, -RZ, R67.reuse.H0_H0 ;  /* 0x20000043ff417230 */ /* 0x100fe20000004100 */
[----:B------:R-:W-:Y:S01]  /*69e0*/  F2FP.F16.E5M2.UNPACK_B R83, R83.H1 ;  /* 0x00000053ff53723e */ /* 0x000fe200030004ff */
[----:B------:R-:W-:Y:S01]  /*69f0*/  UIADD3 UR5, UPT, UPT, UR5, 0xd0, URZ ;  /* 0x000000d005057890 */ /* 0x000fe2000fffe0ff */
[----:B------:R-:W-:Y:S01]  /*6a00*/  HADD2.F32 R67, -RZ, R67.H1_H1 ;  /* 0x30000043ff437230 */ /* 0x000fe20000004100 */
[----:B------:R-:W-:Y:S01]  /*6a10*/  F2FP.F16.E5M2.UNPACK_B R84, R84.H1 ;  /* 0x00000054ff54723e */ /* 0x000fe200030004ff */
[--C-:B------:R-:W-:Y:S01]  /*6a20*/  HADD2.F32 R69, -RZ, R71.reuse.H0_H0 ;  /* 0x20000047ff457230 */ /* 0x100fe20000004100 */
[----:B------:R-:W-:Y:S01]  /*6a30*/  UPRMT UR5, UR37, 0x654, UR5 ;  /* 0x0000065425057896 */ /* 0x000fe20008000005 */
[----:B------:R-:W-:Y:S01]  /*6a40*/  HADD2.F32 R72, -RZ, R71.H1_H1 ;  /* 0x30000047ff487230 */ /* 0x000fe20000004100 */
[----:B------:R-:W-:Y:S01]  /*6a50*/  F2FP.F16.E5M2.UNPACK_B R85, R85.H1 ;  /* 0x00000055ff55723e */ /* 0x000fe200030004ff */
[--C-:B------:R-:W-:Y:S02]  /*6a60*/  HADD2.F32 R73, -RZ, R75.reuse.H0_H0 ;  /* 0x2000004bff497230 */ /* 0x100fe40000004100 */
[C---:B--2---:R-:W-:Y:S01]  /*6a70*/  FMUL R4, R47.reuse, R4 ;  /* 0x000000042f047220 */ /* 0x044fe20000400000 */
[C---:B------:R-:W-:Y:S01]  /*6a80*/  FMUL R5, R47.reuse, R5 ;  /* 0x000000052f057220 */ /* 0x040fe20000400000 */
[C---:B------:R-:W-:Y:S01]  /*6a90*/  FMUL R8, R47.reuse, R8 ;  /* 0x000000082f087220 */ /* 0x040fe20000400000 */
[----:B------:R-:W-:Y:S01]  /*6aa0*/  FMUL R9, R47, R9 ;  /* 0x000000092f097220 */ /* 0x000fe20000400000 */
[C---:B------:R-:W-:Y:S01]  /*6ab0*/  FFMA R4, R49.reuse, R50, R4 ;  /* 0x0000003231047223 */ /* 0x040fe20000000004 */
[----:B------:R-:W-:Y:S01]  /*6ac0*/  SYNCS.ARRIVE.TRANS64.RED.A1T0 RZ, [UR5], RZ ;  /* 0x000000ffffff79a7 */ /* 0x000fe20008100405 */
        /* <DEDUP_REMOVED lines=18> */
[--C-:B------:R-:W-:Y:S02]  /*6bf0*/  HADD2.F32 R55, -RZ, R81.reuse.H0_H0 ;  /* 0x20000051ff377230 */ /* 0x100fe40000004100 */
[----:B------:R-:W-:Y:S01]  /*6c00*/  FMUL R10, R47, R10 ;  /* 0x0000000a2f0a7220 */ /* 0x000fe20000400000 */
[C---:B------:R-:W-:Y:S01]  /*6c10*/  FFMA R6, R49.reuse, R51, R6 ;  /* 0x0000003331067223 */ /* 0x040fe20000000006 */
[----:B------:R-:W-:Y:S02]  /*6c20*/  HADD2.F32 R58, -RZ, R81.H1_H1 ;  /* 0x30000051ff3a7230 */ /* 0x000fe40000004100 */
[C---:B------:R-:W-:Y:S01]  /*6c30*/  FFMA R7, R49.reuse, R54, R7 ;  /* 0x0000003631077223 */ /* 0x040fe20000000007 */
[C---:B------:R-:W-:Y:S01]  /*6c40*/  FFMA R8, R49.reuse, R53, R8 ;  /* 0x0000003531087223 */ /* 0x040fe20000000008 */
[C---:B------:R-:W-:Y:S01]  /*6c50*/  FFMA R9, R49.reuse, R56, R9 ;  /* 0x0000003831097223 */ /* 0x040fe20000000009 */
[----:B------:R-:W-:Y:S01]  /*6c60*/  FFMA R10, R49, R55, R10 ;  /* 0x00000037310a7223 */ /* 0x000fe2000000000a */
[----:B------:R-:W-:Y:S01]  /*6c70*/  HADD2.F32 R51, -RZ, R77.H0_H0 ;  /* 0x2000004dff337230 */ /* 0x000fe20000004100 */
[----:B-1----:R-:W-:Y:S01]  /*6c80*/  F2FP.SATFINITE.E5M2.F32.PACK_AB_MERGE_C R116, R7, R6, RZ ;  /* 0x000000060774723e */ /* 0x002fe200048060ff */
[C---:B------:R-:W-:Y:S01]  /*6c90*/  FMUL R11, R47.reuse, R11 ;  /* 0x0000000b2f0b7220 */ /* 0x040fe20000400000 */
[--C-:B------:R-:W-:Y:S02]  /*6ca0*/  HADD2.F32 R59, -RZ, R82.reuse.H0_H0 ;  /* 0x20000052ff3b7230 */ /* 0x100fe40000004100 */
[----:B------:R-:W-:Y:S01]  /*6cb0*/  FMUL R14, R47, R14 ;  /* 0x0000000e2f0e7220 */ /* 0x000fe20000400000 */
[----:B------:R-:W-:Y:S01]  /*6cc0*/  HADD2.F32 R62, -RZ, R82.H1_H1 ;  /* 0x30000052ff3e7230 */ /* 0x000fe20000004100 */
[----:B------:R-:W-:Y:S01]  /*6cd0*/  F2FP.SATFINITE.E5M2.F32.PACK_AB_MERGE_C R116, R5, R4, R116 ;  /* 0x000000040574723e */ /* 0x000fe20004806074 */
[C---:B------:R-:W-:Y:S01]  /*6ce0*/  FFMA R11, R49.reuse, R58, R11 ;  /* 0x0000003a310b7223 */ /* 0x040fe2000000000b */
[C---:B------:R-:W-:Y:S01]  /*6cf0*/  FFMA R12, R49.reuse, R57, R12 ;  /* 0x00000039310c7223 */ /* 0x040fe2000000000c */
[C---:B------:R-:W-:Y:S01]  /*6d00*/  FFMA R13, R49.reuse, R60, R13 ;  /* 0x0000003c310d7223 */ /* 0x040fe2000000000d */
[----:B------:R-:W-:Y:S01]  /*6d10*/  F2FP.F16.E5M2.UNPACK_B R86, R86.H1 ;  /* 0x00000056ff56723e */ /* 0x000fe200030004ff */
[----:B------:R-:W-:Y:S01]  /*6d20*/  FFMA R14, R49, R59, R14 ;  /* 0x0000003b310e7223 */ /* 0x000fe2000000000e */
[----:B------:R-:W-:Y:S01]  /*6d30*/  F2FP.SATFINITE.E5M2.F32.PACK_AB_MERGE_C R117, R11, R10, RZ ;  /* 0x0000000a0b75723e */ /* 0x000fe200048060ff */
[C---:B------:R-:W-:Y:S01]  /*6d40*/  FMUL R15, R47.reuse, R15 ;  /* 0x0000000f2f0f7220 */ /* 0x040fe20000400000 */
[--C-:B------:R-:W-:Y:S02]  /*6d50*/  HADD2.F32 R63, -RZ, R83.reuse.H0_H0 ;  /* 0x20000053ff3f7230 */ /* 0x100fe40000004100 */
[----:B------:R-:W-:Y:S01]  /*6d60*/  FMUL R18, R47, R18 ;  /* 0x000000122f127220 */ /* 0x000fe20000400000 */
[----:B------:R-:W-:Y:S01]  /*6d70*/  HADD2.F32 R66, -RZ, R83.H1_H1 ;  /* 0x30000053ff427230 */ /* 0x000fe20000004100 */
[----:B------:R-:W-:Y:S01]  /*6d80*/  F2FP.SATFINITE.E5M2.F32.PACK_AB_MERGE_C R117, R9, R8, R117 ;  /* 0x000000080975723e */ /* 0x000fe20004806075 */
[C---:B------:R-:W-:Y:S01]  /*6d90*/  FFMA R15, R49.reuse, R62, R15 ;  /* 0x0000003e310f7223 */ /* 0x040fe2000000000f */
[C---:B------:R-:W-:Y:S01]  /*6da0*/  FFMA R16, R49.reuse, R61, R16 ;  /* 0x0000003d31107223 */ /* 0x040fe20000000010 */
[----:B------:R-:W-:Y:S01]  /*6db0*/  FFMA R17, R49, R64, R17 ;  /* 0x0000004031117223 */ /* 0x000fe20000000011 */
[----:B------:R-:W-:Y:S01]  /*6dc0*/  FMUL R19, R47, R19 ;  /* 0x000000132f137220 */ /* 0x000fe20000400000 */
        /* <DEDUP_REMOVED lines=15> */
[----:B------:R-:W-:Y:S01]  /*6ec0*/  F2FP.F16.E5M2.UNPACK_B R87, R87.H1 ;  /* 0x00000057ff57723e */ /* 0x000fe200030004ff */
        /* <DEDUP_REMOVED lines=32> */
[----:B------:R-:W-:Y:S03]  /*70d0*/  IADD3 R79, PT, PT, R44, 0x1, RZ ;  /* 0x000000012c4f7810 */ /* 0x000fe60007ffe0ff */
        /* <DEDUP_REMOVED lines=9> */
[----:B------:R-:W-:Y:S02]  /*7170*/  UIADD3 UR8, UP0, UPT, UR52, 0x680, URZ ;  /* 0x0000068034087890 */ /* 0x000fe4000ff1e0ff */
[----:B------:R-:W-:Y:S02]  /*7180*/  UIADD3 UR5, UPT, UPT, UR41, 0x40, URZ ;  /* 0x0000004029057890 */ /* 0x000fe4000fffe0ff */
[----:B------:R-:W-:Y:S02]  /*7190*/  UIADD3 UR4, UPT, UPT, UR49, 0x3200, URZ ;  /* 0x0000320031047890 */ /* 0x000fe4000fffe0ff */
[----:B------:R-:W-:Y:S01]  /*71a0*/  UIADD3.X UR9, UPT, UPT, URZ, UR53, URZ, UP0, !UPT ;  /* 0x00000035ff097290 */ /* 0x000fe200087fe4ff */
[----:B------:R-:W-:Y:S01]  /*71b0*/  UMOV UR6, UR42 ;  /* 0x0000002a00067c82 */ /* 0x000fe20008000000 */
[----:B------:R-:W-:Y:S07]  /*71c0*/  UMOV UR7, UR36 ;  /* 0x0000002400077c82 */ /* 0x000fee0008000000 */
[----:B------:R2:W-:Y:S01]  /*71d0*/  UTMASTG.3D [UR4], [UR8] ;  /* 0x00000004080073b5 */ /* 0x0005e20008010000 */
[----:B------:R0:W-:Y:S01]  /*71e0*/  UTMACMDFLUSH ;  /* 0x00000000000079b7 */ /* 0x0001e20000000000 */
[----:B--2---:R-:W-:Y:S04]  /*71f0*/  DEPBAR.LE SB0, 0x1 ;  /* 0x000080400000791a */ /* 0x004fe80000000000 */
.L_x_105:
[----:B------:R-:W-:Y:S05]  /*7200*/  BSYNC.RECONVERGENT B0 ;  /* 0x0000000000007941 */ /* 0x000fea0003800200 */
.L_x_104:
[----:B------:R-:W-:Y:S01]  /*7210*/  BAR.SYNC.DEFER_BLOCKING 0x1, 0x80 ;  /* 0x0042000000007b1d */ /* 0x000fe20000010000 */
[----:B------:R-:W-:Y:S01]  /*7220*/  ISETP.NE.AND P2, PT, R111, RZ, PT ;  /* 0x000000ff6f00720c */ /* 0x000fe20003f45270 */
[----:B------:R-:W-:Y:S01]  /*7230*/  IMAD.IADD R20, R43, 0x1, R94 ;  /* 0x000000012b147824 */ /* 0x000fe200078e025e */
[----:B------:R-:W-:Y:S01]  /*7240*/  ISETP.NE.AND P0, PT, R112, 0x2, PT ;  /* 0x000000027000780c */ /* 0x000fe20003f05270 */
[----:B------:R-:W-:Y:S01]  /*7250*/  IMAD.IADD R21, R45, 0x1, R96 ;  /* 0x000000012d157824 */ /* 0x000fe200078e0260 */
[----:B------:R-:W-:Y:S02]  /*7260*/  ISETP.NE.AND P1, PT, R79, 0x4, PT ;  /* 0x000000044f00780c */ /* 0x000fe40003f25270 */
[----:B------:R-:W-:Y:S02]  /*7270*/  SEL R3, RZ, 0x1, P0 ;  /* 0x00000001ff037807 */ /* 0x000fe40000000000 */
[----:B------:R-:W-:Y:S02]  /*7280*/  SEL R0, RZ, 0x1, P1 ;  /* 0x00000001ff007807 */ /* 0x000fe40000800000 */
[----:B------:R-:W-:Y:S02]  /*7290*/  LOP3.LUT R106, R106, R3, RZ, 0x3c, !PT ;  /* 0x000000036a6a7212 */ /* 0x000fe400078e3cff */
[----:B------:R-:W-:Y:S02]  /*72a0*/  LOP3.LUT R107, R107, R0, RZ, 0x3c, !PT ;  /* 0x000000006b6b7212 */ /* 0x000fe400078e3cff */
[----:B------:R-:W-:Y:S02]  /*72b0*/  @P2 R2UR UR36, R103 ;  /* 0x00000000672422ca */ /* 0x000fe400000e0000 */
[----:B------:R-:W-:Y:S02]  /*72c0*/  SEL R112, R112, RZ, P0 ;  /* 0x000000ff70707207 */ /* 0x000fe40000000000 */
[----:B------:R-:W-:Y:S01]  /*72d0*/  SEL R44, R79, RZ, P1 ;  /* 0x000000ff4f2c7207 */ /* 0x000fe20000800000 */
[----:B------:R-:W-:Y:S10]  /*72e0*/  @P2 BRA `(.L_x_106) ;  /* 0xffffffd400f82947 */ /* 0x000ff4000383ffff */
[----:B------:R-:W-:Y:S05]  /*72f0*/  EXIT ;  /* 0x000000000000794d */ /* 0x000fea0003800000 */
.L_x_19:
[----:B--2---:R2:W1:Y:S02]  /*7300*/  SYNCS.PHASECHK.TRANS64.TRYWAIT P0, [R3+URZ+0x100], R2 ;  /* 0x00010002030075a7 */ /* 0x00446400080011ff */
[----:B-1----:R-:W-:Y:S05]  /*7310*/  @!P0 NANOSLEEP.SYNCS 0x989680 ;  /* 0x009896800000895d */ /* 0x002fea0003900000 */
[----:B------:R-:W1:Y:S02]  /*7320*/  @!P0 SYNCS.PHASECHK.TRANS64 P0, [R3+URZ+0x100], R2 ;  /* 0x00010002030085a7 */ /* 0x000e6400080010ff */
[----:B-1----:R-:W-:Y:S05]  /*7330*/  @!P0 BRA `(.L_x_19) ;  /* 0xfffffffc00f08947 */ /* 0x002fea000383ffff */
[----:B------:R-:W-:Y:S05]  /*7340*/  BRA `(.L_x_107) ;  /* 0xffffffa000a87947 */ /* 0x000fea000383ffff */
.L_x_22:
[----:B-1----:R-:W-:-:S07]  /*7350*/  MOV R2, UR33 ;  /* 0x0000002100027c02 */ /* 0x002fce0008000f00 */
.L_x_108:
[----:B-1----:R1:W2:Y:S02]  /*7360*/  SYNCS.PHASECHK.TRANS64.TRYWAIT P0, [R2+URZ+0x30], R5 ;  /* 0x00003005020075a7 */ /* 0x0022a400080011ff */
[----:B--2---:R-:W-:Y:S05]  /*7370*/  @!P0 NANOSLEEP.SYNCS 0x989680 ;  /* 0x009896800000895d */ /* 0x004fea0003900000 */
[----:B------:R-:W2:Y:S02]  /*7380*/  @!P0 SYNCS.PHASECHK.TRANS64 P0, [R2+URZ+0x30], R5 ;  /* 0x00003005020085a7 */ /* 0x000ea400080010ff */
[----:B--2---:R-:W-:Y:S05]  /*7390*/  @!P0 BRA `(.L_x_108) ;  /* 0xfffffffc00f08947 */ /* 0x004fea000383ffff */
[----:B------:R-:W-:Y:S05]  /*73a0*/  BRA `(.L_x_21) ;  /* 0xffffffa000f87947 */ /* 0x000fea000383ffff */
.L_x_28:
[----:B-1----:R-:W-:-:S07]  /*73b0*/  MOV R2, UR17 ;  /* 0x0000001100027c02 */ /* 0x002fce0008000f00 */
.L_x_109:
[----:B-1----:R1:W2:Y:S02]  /*73c0*/  SYNCS.PHASECHK.TRANS64.TRYWAIT P0, [R2+URZ+0x30], R5 ;  /* 0x00003005020075a7 */ /* 0x0022a400080011ff */
[----:B--2---:R-:W-:Y:S05]  /*73d0*/  @!P0 NANOSLEEP.SYNCS 0x989680 ;  /* 0x009896800000895d */ /* 0x004fea0003900000 */
[----:B------:R-:W2:Y:S02]  /*73e0*/  @!P0 SYNCS.PHASECHK.TRANS64 P0, [R2+URZ+0x30], R5 ;  /* 0x00003005020085a7 */ /* 0x000ea400080010ff */
[----:B--2---:R-:W-:Y:S05]  /*73f0*/  @!P0 BRA `(.L_x_109) ;  /* 0xfffffffc00f08947 */ /* 0x004fea000383ffff */
[----:B------:R-:W-:Y:S05]  /*7400*/  BRA `(.L_x_27) ;  /* 0xffffffa400a07947 */ /* 0x000fea000383ffff */
.L_x_32:
[----:B-1----:R1:W2:Y:S02]  /*7410*/  SYNCS.PHASECHK.TRANS64.TRYWAIT P0, [R2+URZ+0x90], R3 ;  /* 0x00009003020075a7 */ /* 0x0022a400080011ff */
[----:B--2---:R-:W-:Y:S05]  /*7420*/  @!P0 NANOSLEEP.SYNCS 0x989680 ;  /* 0x009896800000895d */ /* 0x004fea0003900000 */
[----:B------:R-:W2:Y:S02]  /*7430*/  @!P0 SYNCS.PHASECHK.TRANS64 P0, [R2+URZ+0x90], R3 ;  /* 0x00009003020085a7 */ /* 0x000ea400080010ff */
[----:B--2---:R-:W-:Y:S05]  /*7440*/  @!P0 BRA `(.L_x_32) ;  /* 0xfffffffc00f08947 */ /* 0x004fea000383ffff */
[----:B------:R-:W-:Y:S05]  /*7450*/  BRA `(.L_x_110) ;  /* 0xffffffa800307947 */ /* 0x000fea000383ffff */
.L_x_36:
[----:B----4-:R-:W-:-:S07]  /*7460*/  MOV R0, UR5 ;  /* 0x0000000500007c02 */ /* 0x010fce0008000f00 */
.L_x_111:
[----:B-1----:R1:W2:Y:S02]  /*7470*/  SYNCS.PHASECHK.TRANS64.TRYWAIT P0, [R0+URZ], R3 ;  /* 0x00000003000075a7 */ /* 0x0022a400080011ff */
[----:B--2---:R-:W-:Y:S05]  /*7480*/  @!P0 NANOSLEEP.SYNCS 0x989680 ;  /* 0x009896800000895d */ /* 0x004fea0003900000 */
[----:B------:R-:W2:Y:S02]  /*7490*/  @!P0 SYNCS.PHASECHK.TRANS64 P0, [R0+URZ], R3 ;  /* 0x00000003000085a7 */ /* 0x000ea400080010ff */
[----:B--2---:R-:W-:Y:S05]  /*74a0*/  @!P0 BRA `(.L_x_111) ;  /* 0xfffffffc00f08947 */ /* 0x004fea000383ffff */
[----:B------:R-:W-:Y:S05]  /*74b0*/  BRA `(.L_x_112) ;  /* 0xffffffac00a07947 */ /* 0x000fea000383ffff */
.L_x_37:
[----:B----4-:R-:W-:-:S07]  /*74c0*/  MOV R0, UR5 ;  /* 0x0000000500007c02 */ /* 0x010fce0008000f00 */
.L_x_113:
[----:B-1----:R1:W2:Y:S02]  /*74d0*/  SYNCS.PHASECHK.TRANS64.TRYWAIT P0, [R0+URZ], R3 ;  /* 0x00000003000075a7 */ /* 0x0022a400080011ff */
[----:B--2---:R-:W-:Y:S05]  /*74e0*/  @!P0 NANOSLEEP.SYNCS 0x989680 ;  /* 0x009896800000895d */ /* 0x004fea0003900000 */
[----:B------:R-:W2:Y:S02]  /*74f0*/  @!P0 SYNCS.PHASECHK.TRANS64 P0, [R0+URZ], R3 ;  /* 0x00000003000085a7 */ /* 0x000ea400080010ff */
[----:B--2---:R-:W-:Y:S05]  /*7500*/  @!P0 BRA `(.L_x_113) ;  /* 0xfffffffc00f08947 */ /* 0x004fea000383ffff */
[----:B------:R-:W-:Y:S05]  /*7510*/  BRA `(.L_x_114) ;  /* 0xffffffac00ac7947 */ /* 0x000fea000383ffff */
.L_x_38:
[----:B----4-:R-:W-:-:S07]  /*7520*/  MOV R0, UR5 ;  /* 0x0000000500007c02 */ /* 0x010fce0008000f00 */
.L_x_115:
[----:B-1----:R1:W2:Y:S02]  /*7530*/  SYNCS.PHASECHK.TRANS64.TRYWAIT P0, [R0+URZ], R3 ;  /* 0x00000003000075a7 */ /* 0x0022a400080011ff */
[----:B--2---:R-:W-:Y:S05]  /*7540*/  @!P0 NANOSLEEP.SYNCS 0x989680 ;  /* 0x009896800000895d */ /* 0x004fea0003900000 */
[----:B------:R-:W2:Y:S02]  /*7550*/  @!P0 SYNCS.PHASECHK.TRANS64 P0, [R0+URZ], R3 ;  /* 0x00000003000085a7 */ /* 0x000ea400080010ff */
[----:B--2---:R-:W-:Y:S05]  /*7560*/  @!P0 BRA `(.L_x_115) ;  /* 0xfffffffc00f08947 */ /* 0x004fea000383ffff */
[----:B------:R-:W-:Y:S05]  /*7570*/  BRA `(.L_x_116) ;  /* 0xffffffac00b87947 */ /* 0x000fea000383ffff */
.L_x_39:
[----:B----4-:R-:W-:-:S07]  /*7580*/  MOV R0, UR5 ;  /* 0x0000000500007c02 */ /* 0x010fce0008000f00 */
.L_x_117:
[----:B-1----:R1:W2:Y:S02]  /*7590*/  SYNCS.PHASECHK.TRANS64.TRYWAIT P0, [R0+URZ], R3 ;  /* 0x00000003000075a7 */ /* 0x0022a400080011ff */
[----:B--2---:R-:W-:Y:S05]  /*75a0*/  @!P0 NANOSLEEP.SYNCS 0x989680 ;  /* 0x009896800000895d */ /* 0x004fea0003900000 */
[----:B------:R-:W2:Y:S02]  /*75b0*/  @!P0 SYNCS.PHASECHK.TRANS64 P0, [R0+URZ], R3 ;  /* 0x00000003000085a7 */ /* 0x000ea400080010ff */
[----:B--2---:R-:W-:Y:S05]  /*75c0*/  @!P0 BRA `(.L_x_117) ;  /* 0xfffffffc00f08947 */ /* 0x004fea000383ffff */
[----:B------:R-:W-:Y:S05]  /*75d0*/  BRA `(.L_x_118) ;  /* 0xffffffac00c47947 */ /* 0x000fea000383ffff */
.L_x_40:
[----:B----4-:R-:W-:-:S07]  /*75e0*/  MOV R0, UR5 ;  /* 0x0000000500007c02 */ /* 0x010fce0008000f00 */
.L_x_119:
[----:B-1----:R1:W2:Y:S02]  /*75f0*/  SYNCS.PHASECHK.TRANS64.TRYWAIT P0, [R0+URZ], R3 ;  /* 0x00000003000075a7 */ /* 0x0022a400080011ff */
[----:B--2---:R-:W-:Y:S05]  /*7600*/  @!P0 NANOSLEEP.SYNCS 0x989680 ;  /* 0x009896800000895d */ /* 0x004fea0003900000 */
[----:B------:R-:W2:Y:S02]  /*7610*/  @!P0 SYNCS.PHASECHK.TRANS64 P0, [R0+URZ], R3 ;  /* 0x00000003000085a7 */ /* 0x000ea400080010ff */
[----:B--2---:R-:W-:Y:S05]  /*7620*/  @!P0 BRA `(.L_x_119) ;  /* 0xfffffffc00f08947 */ /* 0x004fea000383ffff */
[----:B------:R-:W-:Y:S05]  /*7630*/  BRA `(.L_x_120) ;  /* 0xffffffac00d07947 */ /* 0x000fea000383ffff */
.L_x_43:
[----:B-1----:R1:W2:Y:S02]  /*7640*/  SYNCS.PHASECHK.TRANS64.TRYWAIT P0, [R0+URZ+0xf0], R5 ;  /* 0x0000f005000075a7 */ /* 0x0022a400080011ff */
[----:B--2---:R-:W-:Y:S05]  /*7650*/  @!P0 NANOSLEEP.SYNCS 0x989680 ;  /* 0x009896800000895d */ /* 0x004fea0003900000 */
[----:B------:R-:W2:Y:S02]  /*7660*/  @!P0 SYNCS.PHASECHK.TRANS64 P0, [R0+URZ+0xf0], R5 ;  /* 0x0000f005000085a7 */ /* 0x000ea400080010ff */
[----:B--2---:R-:W-:Y:S05]  /*7670*/  @!P0 BRA `(.L_x_43) ;  /* 0xfffffffc00f08947 */ /* 0x004fea000383ffff */
[----:B------:R-:W-:Y:S05]  /*7680*/  BRA `(.L_x_121) ;  /* 0xffffffb0002c7947 */ /* 0x000fea000383ffff */
.L_x_44:
[----:B------:R-:W-:-:S07]  /*7690*/  MOV R0, UR5 ;  /* 0x0000000500007c02 */ /* 0x000fce0008000f00 */
.L_x_122:
[----:B-1----:R1:W2:Y:S02]  /*76a0*/  SYNCS.PHASECHK.TRANS64.TRYWAIT P0, [R0+URZ+0xa0], R5 ;  /* 0x0000a005000075a7 */ /* 0x0022a400080011ff */
[----:B--2---:R-:W-:Y:S05]  /*76b0*/  @!P0 NANOSLEEP.SYNCS 0x989680 ;  /* 0x009896800000895d */ /* 0x004fea0003900000 */
[----:B------:R-:W2:Y:S02]  /*76c0*/  @!P0 SYNCS.PHASECHK.TRANS64 P0, [R0+URZ+0xa0], R5 ;  /* 0x0000a005000085a7 */ /* 0x000ea400080010ff */
[----:B--2---:R-:W-:Y:S05]  /*76d0*/  @!P0 BRA `(.L_x_122) ;  /* 0xfffffffc00f08947 */ /* 0x004fea000383ffff */
[----:B------:R-:W-:Y:S05]  /*76e0*/  BRA `(.L_x_123) ;  /* 0xffffffb0003c7947 */ /* 0x000fea000383ffff */
.L_x_45:
[----:B-1----:R1:W2:Y:S02]  /*76f0*/  SYNCS.PHASECHK.TRANS64.TRYWAIT P1, [R0+URZ+0x90], R5 ;  /* 0x00009005000075a7 */ /* 0x0022a400080211ff */
[----:B--2---:R-:W-:Y:S05]  /*7700*/  @!P1 NANOSLEEP.SYNCS 0x989680 ;  /* 0x009896800000995d */ /* 0x004fea0003900000 */
[----:B------:R-:W2:Y:S02]  /*7710*/  @!P1 SYNCS.PHASECHK.TRANS64 P1, [R0+URZ+0x90], R5 ;  /* 0x00009005000095a7 */ /* 0x000ea400080210ff */
[----:B--2---:R-:W-:Y:S05]  /*7720*/  @!P1 BRA `(.L_x_45) ;  /* 0xfffffffc00f09947 */ /* 0x004fea000383ffff */
[----:B------:R-:W-:Y:S05]  /*7730*/  BRA `(.L_x_124) ;  /* 0xffffffb0006c7947 */ /* 0x000fea000383ffff */
.L_x_48:
[----:B------:R-:W-:-:S07]  /*7740*/  MOV R0, UR5 ;  /* 0x0000000500007c02 */ /* 0x000fce0008000f00 */
.L_x_125:
[----:B-1----:R1:W2:Y:S02]  /*7750*/  SYNCS.PHASECHK.TRANS64.TRYWAIT P0, [R0+URZ+0xa0], R3 ;  /* 0x0000a003000075a7 */ /* 0x0022a400080011ff */
[----:B--2---:R-:W-:Y:S05]  /*7760*/  @!P0 NANOSLEEP.SYNCS 0x989680 ;  /* 0x009896800000895d */ /* 0x004fea0003900000 */
[----:B------:R-:W2:Y:S02]  /*7770*/  @!P0 SYNCS.PHASECHK.TRANS64 P0, [R0+URZ+0xa0], R3 ;  /* 0x0000a003000085a7 */ /* 0x000ea400080010ff */
[----:B--2---:R-:W-:Y:S05]  /*7780*/  @!P0 BRA `(.L_x_125) ;  /* 0xfffffffc00f08947 */ /* 0x004fea000383ffff */
[----:B------:R-:W-:Y:S05]  /*7790*/  BRA `(.L_x_47) ;  /* 0xffffffb000c07947 */ /* 0x000fea000383ffff */
.L_x_55:
[----:B-1----:R1:W2:Y:S02]  /*77a0*/  SYNCS.PHASECHK.TRANS64.TRYWAIT P1, [R0+URZ+0x90], R5 ;  /* 0x00009005000075a7 */ /* 0x0022a400080211ff */
[----:B--2---:R-:W-:Y:S05]  /*77b0*/  @!P1 NANOSLEEP.SYNCS 0x989680 ;  /* 0x009896800000995d */ /* 0x004fea0003900000 */
[----:B------:R-:W2:Y:S02]  /*77c0*/  @!P1 SYNCS.PHASECHK.TRANS64 P1, [R0+URZ+0x90], R5 ;  /* 0x00009005000095a7 */ /* 0x000ea400080210ff */
[----:B--2---:R-:W-:Y:S05]  /*77d0*/  @!P1 BRA `(.L_x_55) ;  /* 0xfffffffc00f09947 */ /* 0x004fea000383ffff */
[----:B------:R-:W-:Y:S05]  /*77e0*/  BRA `(.L_x_126) ;  /* 0xffffffb800307947 */ /* 0x000fea000383ffff */
.L_x_56:
[----:B------:R-:W-:-:S07]  /*77f0*/  MOV R3, UR7 ;  /* 0x0000000700037c02 */ /* 0x000fce0008000f00 */
.L_x_127:
[----:B-1----:R1:W2:Y:S02]  /*7800*/  SYNCS.PHASECHK.TRANS64.TRYWAIT P0, [R3+URZ+0xd0], R0 ;  /* 0x0000d000030075a7 */ /* 0x0022a400080011ff */
[----:B--2---:R-:W-:Y:S05]  /*7810*/  @!P0 NANOSLEEP.SYNCS 0x989680 ;  /* 0x009896800000895d */ /* 0x004fea0003900000 */
[----:B------:R-:W2:Y:S02]  /*7820*/  @!P0 SYNCS.PHASECHK.TRANS64 P0, [R3+URZ+0xd0], R0 ;  /* 0x0000d000030085a7 */ /* 0x000ea400080010ff */
[----:B--2---:R-:W-:Y:S05]  /*7830*/  @!P0 BRA `(.L_x_127) ;  /* 0xfffffffc00f08947 */ /* 0x004fea000383ffff */
[----:B------:R-:W-:Y:S05]  /*7840*/  BRA `(.L_x_128) ;  /* 0xffffffb800807947 */ /* 0x000fea000383ffff */
.L_x_59:
[----:B------:R-:W-:Y:S07]  /*7850*/  MOV R0, UR6 ;  /* 0x0000000600007c02 */ /* 0x000fee0008000f00 */
.L_x_129:
[----:B-1----:R1:W2:Y:S02]  /*7860*/  SYNCS.PHASECHK.TRANS64.TRYWAIT P0, [R0+URZ], R3 ;  /* 0x00000003000075a7 */ /* 0x0022a400080011ff */
[----:B--2---:R-:W-:Y:S05]  /*7870*/  @!P0 NANOSLEEP.SYNCS 0x989680 ;  /* 0x009896800000895d */ /* 0x004fea0003900000 */
[----:B------:R-:W2:Y:S02]  /*7880*/  @!P0 SYNCS.PHASECHK.TRANS64 P0, [R0+URZ], R3 ;  /* 0x00000003000085a7 */ /* 0x000ea400080010ff */
[----:B--2---:R-:W-:Y:S05]  /*7890*/  @!P0 BRA `(.L_x_129) ;  /* 0xfffffffc00f08947 */ /* 0x004fea000383ffff */
[----:B------:R-:W-:Y:S05]  /*78a0*/  BRA `(.L_x_58) ;  /* 0xffffffb8009c7947 */ /* 0x000fea000383ffff */
.L_x_62:
[----:B------:R-:W-:-:S07]  /*78b0*/  MOV R0, UR6 ;  /* 0x0000000600007c02 */ /* 0x000fce0008000f00 */
.L_x_130:
[----:B--2---:R2:W4:Y:S02]  /*78c0*/  SYNCS.PHASECHK.TRANS64.TRYWAIT P0, [R0+URZ], R3 ;  /* 0x00000003000075a7 */ /* 0x00452400080011ff */
[----:B----4-:R-:W-:Y:S05]  /*78d0*/  @!P0 NANOSLEEP.SYNCS 0x989680 ;  /* 0x009896800000895d */ /* 0x010fea0003900000 */
[----:B------:R-:W4:Y:S02]  /*78e0*/  @!P0 SYNCS.PHASECHK.TRANS64 P0, [R0+URZ], R3 ;  /* 0x00000003000085a7 */ /* 0x000f2400080010ff */
[----:B----4-:R-:W-:Y:S05]  /*78f0*/  @!P0 BRA `(.L_x_130) ;  /* 0xfffffffc00f08947 */ /* 0x010fea000383ffff */
[----:B------:R-:W-:Y:S05]  /*7900*/  BRA `(.L_x_131) ;  /* 0xffffffbc00787947 */ /* 0x000fea000383ffff */
.L_x_63:
[----:B------:R-:W-:-:S07]  /*7910*/  MOV R0, UR6 ;  /* 0x0000000600007c02 */ /* 0x000fce0008000f00 */
.L_x_132:
[----:B-1----:R1:W2:Y:S02]  /*7920*/  SYNCS.PHASECHK.TRANS64.TRYWAIT P0, [R0+URZ], R3 ;  /* 0x00000003000075a7 */ /* 0x0022a400080011ff */
[----:B--2---:R-:W-:Y:S05]  /*7930*/  @!P0 NANOSLEEP.SYNCS 0x989680 ;  /* 0x009896800000895d */ /* 0x004fea0003900000 */
[----:B------:R-:W2:Y:S02]  /*7940*/  @!P0 SYNCS.PHASECHK.TRANS64 P0, [R0+URZ], R3 ;  /* 0x00000003000085a7 */ /* 0x000ea400080010ff */
[----:B--2---:R-:W-:Y:S05]  /*7950*/  @!P0 BRA `(.L_x_132) ;  /* 0xfffffffc00f08947 */ /* 0x004fea000383ffff */
[----:B------:R-:W-:Y:S05]  /*7960*/  BRA `(.L_x_133) ;  /* 0xffffffbc00847947 */ /* 0x000fea000383ffff */
.L_x_64:
[----:B------:R-:W-:-:S07]  /*7970*/  MOV R0, UR6 ;  /* 0x0000000600007c02 */ /* 0x000fce0008000f00 */
.L_x_134:
[----:B-1----:R1:W2:Y:S02]  /*7980*/  SYNCS.PHASECHK.TRANS64.TRYWAIT P0, [R0+URZ], R3 ;  /* 0x00000003000075a7 */ /* 0x0022a400080011ff */
[----:B--2---:R-:W-:Y:S05]  /*7990*/  @!P0 NANOSLEEP.SYNCS 0x989680 ;  /* 0x009896800000895d */ /* 0x004fea0003900000 */
[----:B------:R-:W2:Y:S02]  /*79a0*/  @!P0 SYNCS.PHASECHK.TRANS64 P0, [R0+URZ], R3 ;  /* 0x00000003000085a7 */ /* 0x000ea400080010ff */
[----:B--2---:R-:W-:Y:S05]  /*79b0*/  @!P0 BRA `(.L_x_134) ;  /* 0xfffffffc00f08947 */ /* 0x004fea000383ffff */
[----:B------:R-:W-:Y:S05]  /*79c0*/  BRA `(.L_x_135) ;  /* 0xffffffbc00907947 */ /* 0x000fea000383ffff */
.L_x_65:
[----:B------:R-:W-:-:S07]  /*79d0*/  MOV R0, UR7 ;  /* 0x0000000700007c02 */ /* 0x000fce0008000f00 */
.L_x_136:
[----:B-1----:R1:W2:Y:S02]  /*79e0*/  SYNCS.PHASECHK.TRANS64.TRYWAIT P0, [R0+URZ], R3 ;  /* 0x00000003000075a7 */ /* 0x0022a400080011ff */
[----:B--2---:R-:W-:Y:S05]  /*79f0*/  @!P0 NANOSLEEP.SYNCS 0x989680 ;  /* 0x009896800000895d */ /* 0x004fea0003900000 */
[----:B------:R-:W2:Y:S02]  /*7a00*/  @!P0 SYNCS.PHASECHK.TRANS64 P0, [R0+URZ], R3 ;  /* 0x00000003000085a7 */ /* 0x000ea400080010ff */
[----:B--2---:R-:W-:Y:S05]  /*7a10*/  @!P0 BRA `(.L_x_136) ;  /* 0xfffffffc00f08947 */ /* 0x004fea000383ffff */
[----:B------:R-:W-:Y:S05]  /*7a20*/  BRA `(.L_x_137) ;  /* 0xffffffbc009c7947 */ /* 0x000fea000383ffff */
.L_x_70:
[----:B--2---:R2:W3:Y:S02]  /*7a30*/  SYNCS.PHASECHK.TRANS64.TRYWAIT P0, [R0+URZ+0x90], R3 ;  /* 0x00009003000075a7 */ /* 0x0044e400080011ff */
[----:B---3--:R-:W-:Y:S05]  /*7a40*/  @!P0 NANOSLEEP.SYNCS 0x989680 ;  /* 0x009896800000895d */ /* 0x008fea0003900000 */
[----:B------:R-:W3:Y:S02]  /*7a50*/  @!P0 SYNCS.PHASECHK.TRANS64 P0, [R0+URZ+0x90], R3 ;  /* 0x00009003000085a7 */ /* 0x000ee400080010ff */
[----:B---3--:R-:W-:Y:S05]  /*7a60*/  @!P0 BRA `(.L_x_70) ;  /* 0xfffffffc00f08947 */ /* 0x008fea000383ffff */
[----:B------:R-:W-:Y:S05]  /*7a70*/  BRA `(.L_x_138) ;  /* 0xffffffc000a07947 */ /* 0x000fea000383ffff */
.L_x_73:
[----:B------:R-:W-:Y:S07]  /*7a80*/  MOV R0, UR7 ;  /* 0x0000000700007c02 */ /* 0x000fee0008000f00 */
.L_x_139:
[----:B--2---:R2:W3:Y:S02]  /*7a90*/  SYNCS.PHASECHK.TRANS64.TRYWAIT P0, [R0+URZ+0x88], R3 ;  /* 0x00008803000075a7 */ /* 0x0044e400080011ff */
[----:B---3--:R-:W-:Y:S05]  /*7aa0*/  @!P0 NANOSLEEP.SYNCS 0x989680 ;  /* 0x009896800000895d */ /* 0x008fea0003900000 */
[----:B------:R-:W3:Y:S02]  /*7ab0*/  @!P0 SYNCS.PHASECHK.TRANS64 P0, [R0+URZ+0x88], R3 ;  /* 0x00008803000085a7 */ /* 0x000ee400080010ff */
[----:B---3--:R-:W-:Y:S05]  /*7ac0*/  @!P0 BRA `(.L_x_139) ;  /* 0xfffffffc00f08947 */ /* 0x008fea000383ffff */
[----:B------:R-:W-:Y:S05]  /*7ad0*/  BRA `(.L_x_72) ;  /* 0xffffffc400807947 */ /* 0x000fea000383ffff */
.L_x_76:
[----:B--2---:R-:W-:Y:S07]  /*7ae0*/  MOV R3, UR7 ;  /* 0x0000000700037c02 */ /* 0x004fee0008000f00 */
.L_x_140:
[----:B-1----:R1:W2:Y:S02]  /*7af0*/  SYNCS.PHASECHK.TRANS64.TRYWAIT P0, [R3+URZ+0x70], R12 ;  /* 0x0000700c030075a7 */ /* 0x0022a400080011ff */
[----:B--2---:R-:W-:Y:S05]  /*7b00*/  @!P0 NANOSLEEP.SYNCS 0x989680 ;  /* 0x009896800000895d */ /* 0x004fea0003900000 */
[----:B------:R-:W2:Y:S02]  /*7b10*/  @!P0 SYNCS.PHASECHK.TRANS64 P0, [R3+URZ+0x70], R12 ;  /* 0x0000700c030085a7 */ /* 0x000ea400080010ff */
[----:B--2---:R-:W-:Y:S05]  /*7b20*/  @!P0 BRA `(.L_x_140) ;  /* 0xfffffffc00f08947 */ /* 0x004fea000383ffff */
[----:B------:R-:W-:Y:S05]  /*7b30*/  BRA `(.L_x_141) ;  /* 0xffffffc400f87947 */ /* 0x000fea000383ffff */
.L_x_77:
[----:B------:R-:W-:Y:S07]  /*7b40*/  MOV R3, UR7 ;  /* 0x0000000700037c02 */ /* 0x000fee0008000f00 */
.L_x_142:
[----:B-1----:R1:W2:Y:S02]  /*7b50*/  SYNCS.PHASECHK.TRANS64.TRYWAIT P0, [R3+URZ+0x78], R12 ;  /* 0x0000780c030075a7 */ /* 0x0022a400080011ff */
[----:B--2---:R-:W-:Y:S05]  /*7b60*/  @!P0 NANOSLEEP.SYNCS 0x989680 ;  /* 0x009896800000895d */ /* 0x004fea0003900000 */
[----:B------:R-:W2:Y:S02]  /*7b70*/  @!P0 SYNCS.PHASECHK.TRANS64 P0, [R3+URZ+0x78], R12 ;  /* 0x0000780c030085a7 */ /* 0x000ea400080010ff */
[----:B--2---:R-:W-:Y:S05]  /*7b80*/  @!P0 BRA `(.L_x_142) ;  /* 0xfffffffc00f08947 */ /* 0x004fea000383ffff */
[----:B------:R-:W-:Y:S05]  /*7b90*/  BRA `(.L_x_143) ;  /* 0xffffffc800787947 */ /* 0x000fea000383ffff */
.L_x_79:
[----:B------:R-:W-:-:S07]  /*7ba0*/  MOV R0, UR7 ;  /* 0x0000000700007c02 */ /* 0x000fce0008000f00 */
.L_x_144:
[----:B-1----:R1:W3:Y:S02]  /*7bb0*/  SYNCS.PHASECHK.TRANS64.TRYWAIT P0, [R0+URZ+0x70], R3 ;  /* 0x00007003000075a7 */ /* 0x0022e400080011ff */
[----:B---3--:R-:W-:Y:S05]  /*7bc0*/  @!P0 NANOSLEEP.SYNCS 0x989680 ;  /* 0x009896800000895d */ /* 0x008fea0003900000 */
[----:B------:R-:W3:Y:S02]  /*7bd0*/  @!P0 SYNCS.PHASECHK.TRANS64 P0, [R0+URZ+0x70], R3 ;  /* 0x00007003000085a7 */ /* 0x000ee400080010ff */
[----:B---3--:R-:W-:Y:S05]  /*7be0*/  @!P0 BRA `(.L_x_144) ;  /* 0xfffffffc00f08947 */ /* 0x008fea000383ffff */
[----:B------:R-:W-:Y:S05]  /*7bf0*/  BRA `(.L_x_145) ;  /* 0xffffffc800e87947 */ /* 0x000fea000383ffff */
.L_x_81:
[----:B--2---:R2:W4:Y:S02]  /*7c00*/  SYNCS.PHASECHK.TRANS64.TRYWAIT P0, [R0+URZ+0x90], R3 ;  /* 0x00009003000075a7 */ /* 0x00452400080011ff */
[----:B----4-:R-:W-:Y:S05]  /*7c10*/  @!P0 NANOSLEEP.SYNCS 0x989680 ;  /* 0x009896800000895d */ /* 0x010fea0003900000 */
[----:B------:R-:W4:Y:S02]  /*7c20*/  @!P0 SYNCS.PHASECHK.TRANS64 P0, [R0+URZ+0x90], R3 ;  /* 0x00009003000085a7 */ /* 0x000f2400080010ff */
[----:B----4-:R-:W-:Y:S05]  /*7c30*/  @!P0 BRA `(.L_x_81) ;  /* 0xfffffffc00f08947 */ /* 0x010fea000383ffff */
[----:B------:R-:W-:Y:S05]  /*7c40*/  BRA `(.L_x_146) ;  /* 0xffffffcc00b47947 */ /* 0x000fea000383ffff */
.L_x_92:
[----:B-1----:R1:W3:Y:S02]  /*7c50*/  SYNCS.PHASECHK.TRANS64.TRYWAIT P1, [R0+URZ+0x60], R3 ;  /* 0x00006003000075a7 */ /* 0x0022e400080211ff */
[----:B---3--:R-:W-:Y:S05]  /*7c60*/  @!P1 NANOSLEEP.SYNCS 0x989680 ;  /* 0x009896800000995d */ /* 0x008fea0003900000 */
[----:B------:R-:W3:Y:S02]  /*7c70*/  @!P1 SYNCS.PHASECHK.TRANS64 P1, [R0+URZ+0x60], R3 ;  /* 0x00006003000095a7 */ /* 0x000ee400080210ff */
[----:B---3--:R-:W-:Y:S05]  /*7c80*/  @!P1 BRA `(.L_x_92) ;  /* 0xfffffffc00f09947 */ /* 0x008fea000383ffff */
[----:B------:R-:W-:Y:S05]  /*7c90*/  BRA `(.L_x_91) ;  /* 0xffffffd800cc7947 */ /* 0x000fea000383ffff */
.L_x_94:
[----:B-1----:R1:W4:Y:S02]  /*7ca0*/  SYNCS.PHASECHK.TRANS64.TRYWAIT P0, [R113+URZ+0xb0], R2 ;  /* 0x0000b002710075a7 */ /* 0x00232400080011ff */
[----:B----4-:R-:W-:Y:S05]  /*7cb0*/  @!P0 NANOSLEEP.SYNCS 0x989680 ;  /* 0x009896800000895d */ /* 0x010fea0003900000 */
[----:B------:R-:W4:Y:S02]  /*7cc0*/  @!P0 SYNCS.PHASECHK.TRANS64 P0, [R113+URZ+0xb0], R2 ;  /* 0x0000b002710085a7 */ /* 0x000f2400080010ff */
[----:B----4-:R-:W-:Y:S05]  /*7cd0*/  @!P0 BRA `(.L_x_94) ;  /* 0xfffffffc00f08947 */ /* 0x010fea000383ffff */
[----:B------:R-:W-:Y:S05]  /*7ce0*/  BRA `(.L_x_93) ;  /* 0xffffffdc00207947 */ /* 0x000fea000383ffff */
.L_x_102:
[----:B--2---:R2:W3:Y:S02]  /*7cf0*/  SYNCS.PHASECHK.TRANS64.TRYWAIT P0, [R32+URZ+0x60], R3 ;  /* 0x00006003200075a7 */ /* 0x0044e400080011ff */
[----:B---3--:R-:W-:Y:S05]  /*7d00*/  @!P0 NANOSLEEP.SYNCS 0x989680 ;  /* 0x009896800000895d */ /* 0x008fea0003900000 */
[----:B------:R-:W3:Y:S02]  /*7d10*/  @!P0 SYNCS.PHASECHK.TRANS64 P0, [R32+URZ+0x60], R3 ;  /* 0x00006003200085a7 */ /* 0x000ee400080010ff */
[----:B---3--:R-:W-:Y:S05]  /*7d20*/  @!P0 BRA `(.L_x_102) ;  /* 0xfffffffc00f08947 */ /* 0x008fea000383ffff */
[----:B------:R-:W-:Y:S05]  /*7d30*/  BRA `(.L_x_101) ;  /* 0xffffffe800107947 */ /* 0x000fea000383ffff */
        .weak           $__internal_0_$__cuda_sm10x_tcgen05_guardrail_trap_col_being_dealloced_not_returned_by_alloc
        .type           $__internal_0_$__cuda_sm10x_tcgen05_guardrail_trap_col_being_dealloced_not_returned_by_alloc,@function
        .size           $__internal_0_$__cuda_sm10x_tcgen05_guardrail_trap_col_being_dealloced_not_returned_by_alloc,($__internal_1_$__cuda_sm10x_tcgen05_guardrail_trap_phase_invalid_during_alloc - $__internal_0_$__cuda_sm10x_tcgen05_guardrail_trap_col_being_dealloced_not_returned_by_alloc)
$__internal_0_$__cuda_sm10x_tcgen05_guardrail_trap_col_being_dealloced_not_returned_by_alloc:
[----:B------:R-:W-:Y:S05]  /*7d40*/  BPT.TRAP 0x1 ;  /* 0x000000040000795c */ /* 0x000fea0000300000 */
[----:B------:R-:W-:-:S04]  /*7d50*/  HFMA2 R3, -RZ, RZ, 0, 0 ;  /* 0x00000000ff037431 */ /* 0x000fc800000001ff */
[----:B------:R-:W-:Y:S05]  /*7d60*/  RET.REL.NODEC R2 `(_ZN7cutlass13device_kernelINS_4gemm6kernel13GemmUniversalIN4cute5tupleIJiiiiEEENS1_10collective13CollectiveMmaINS1_35MainloopSm100TmaUmmaWarpSpecializedILi6ELi2ELi4ENS5_IJNS4_1CILi1EEESB_SB_EEEEENS5_IJNSA_ILi64EEENSA_ILi128EEESF_EEENS_12float_e5m2_tENS5_IJlSB_lEEESH_SI_NS4_8TiledMMAINS4_8MMA_AtomIJNS4_10MMA_TraitsINS4_19SM100_MMA_F8F6F4_SSEJSH_SH_fSE_SF_NS4_17integral_constantINS4_4UMMA5MajorELSP_0EEESQ_NSN_INSO_7ScaleInELSR_0EEESS_EEEEEENS4_6LayoutISC_NS5_IJNSA_ILi0EEESW_SW_EEEEENS5_IJNS4_10UnderscoreESZ_SZ_EEEEENS4_13SM90_TMA_LOADENS4_14ComposedLayoutINS4_7SwizzleILi3ELi4ELi3EEENS4_18smem_ptr_flag_bitsILi8EEENSV_INS5_IJNSA_ILi8EEESF_EEENS5_IJSF_SB_EEEEEEEvNS4_8identityES12_S1C_vS1D_EENS_8epilogue10collective18CollectiveEpilogueINS1F_23Sm100TmaWarpSpecializedILi2ELi2ELi32ELb0ELb0EEEJSG_NS5_IJNSV_ISE_SB_EES1K_EEESH_SI_SH_SI_NS1F_6fusion15FusionCallbacksIS1J_NS1M_17LinearCombinationISH_fSH_fLNS_15FloatRoundStyleE2EEESG_S1L_JEEENS4_5SM1004TMEM4LOAD26SM100_TMEM_LOAD_16dp32b32xES12_NS13_INS14_ILi2ELi4ELi3EEES17_NSV_INS5_IJS18_SE_EEENS5_IJSE_SB_EEEEEEENS4_39AutoVectorizingCopyWithAssumedAlignmentILi128EEENS4_14SM90_TMA_STOREES20_S22_S22_EEEvvEEEEvNT_6ParamsE) ;  /* 0xffffff8002a47950 */ /* 0x000fea0003c3ffff */
        .weak           $__internal_1_$__cuda_sm10x_tcgen05_guardrail_trap_phase_invalid_during_alloc
        .type           $__internal_1_$__cuda_sm10x_tcgen05_guardrail_trap_phase_invalid_during_alloc,@function
        .size           $__internal_1_$__cuda_sm10x_tcgen05_guardrail_trap_phase_invalid_during_alloc,($__internal_2_$__cuda_sm10x_tcgen05_guardrail_trap_unallocated_columns_being_dealloced - $__internal_1_$__cuda_sm10x_tcgen05_guardrail_trap_phase_invalid_during_alloc)
$__internal_1_$__cuda_sm10x_tcgen05_guardrail_trap_phase_invalid_during_alloc:
[----:B------:R-:W-:Y:S05]  /*7d70*/  BPT.TRAP 0x1 ;  /* 0x000000040000795c */ /* 0x000fea0000300000 */
[----:B------:R-:W-:-:S04]  /*7d80*/  MOV R3, 0x0 ;  /* 0x0000000000037802 */ /* 0x000fc80000000f00 */
[----:B------:R-:W-:Y:S05]  /*7d90*/  RET.REL.NODEC R2 `(_ZN7cutlass13device_kernelINS_4gemm6kernel13GemmUniversalIN4cute5tupleIJiiiiEEENS1_10collective13CollectiveMmaINS1_35MainloopSm100TmaUmmaWarpSpecializedILi6ELi2ELi4ENS5_IJNS4_1CILi1EEESB_SB_EEEEENS5_IJNSA_ILi64EEENSA_ILi128EEESF_EEENS_12float_e5m2_tENS5_IJlSB_lEEESH_SI_NS4_8TiledMMAINS4_8MMA_AtomIJNS4_10MMA_TraitsINS4_19SM100_MMA_F8F6F4_SSEJSH_SH_fSE_SF_NS4_17integral_constantINS4_4UMMA5MajorELSP_0EEESQ_NSN_INSO_7ScaleInELSR_0EEESS_EEEEEENS4_6LayoutISC_NS5_IJNSA_ILi0EEESW_SW_EEEEENS5_IJNS4_10UnderscoreESZ_SZ_EEEEENS4_13SM90_TMA_LOADENS4_14ComposedLayoutINS4_7SwizzleILi3ELi4ELi3EEENS4_18smem_ptr_flag_bitsILi8EEENSV_INS5_IJNSA_ILi8EEESF_EEENS5_IJSF_SB_EEEEEEEvNS4_8identityES12_S1C_vS1D_EENS_8epilogue10collective18CollectiveEpilogueINS1F_23Sm100TmaWarpSpecializedILi2ELi2ELi32ELb0ELb0EEEJSG_NS5_IJNSV_ISE_SB_EES1K_EEESH_SI_SH_SI_NS1F_6fusion15FusionCallbacksIS1J_NS1M_17LinearCombinationISH_fSH_fLNS_15FloatRoundStyleE2EEESG_S1L_JEEENS4_5SM1004TMEM4LOAD26SM100_TMEM_LOAD_16dp32b32xES12_NS13_INS14_ILi2ELi4ELi3EEES17_NSV_INS5_IJS18_SE_EEENS5_IJSE_SB_EEEEEEENS4_39AutoVectorizingCopyWithAssumedAlignmentILi128EEENS4_14SM90_TMA_STOREES20_S22_S22_EEEvvEEEEvNT_6ParamsE) ;  /* 0xffffff8002987950 */ /* 0x000fea0003c3ffff */
        .weak           $__internal_2_$__cuda_sm10x_tcgen05_guardrail_trap_unallocated_columns_being_dealloced
        .type           $__internal_2_$__cuda_sm10x_tcgen05_guardrail_trap_unallocated_columns_being_dealloced,@function
        .size           $__internal_2_$__cuda_sm10x_tcgen05_guardrail_trap_unallocated_columns_being_dealloced,(.L_x_148 - $__internal_2_$__cuda_sm10x_tcgen05_guardrail_trap_unallocated_columns_being_dealloced)
$__internal_2_$__cuda_sm10x_tcgen05_guardrail_trap_unallocated_columns_being_dealloced:
[----:B------:R-:W-:Y:S05]  /*7da0*/  BPT.TRAP 0x1 ;  /* 0x000000040000795c */ /* 0x000fea0000300000 */
[----:B------:R-:W-:-:S04]  /*7db0*/  HFMA2 R3, -RZ, RZ, 0, 0 ;  /* 0x00000000ff037431 */ /* 0x000fc800000001ff */
[----:B------:R-:W-:Y:S05]  /*7dc0*/  RET.REL.NODEC R2 `(_ZN7cutlass13device_kernelINS_4gemm6kernel13GemmUniversalIN4cute5tupleIJiiiiEEENS1_10collective13CollectiveMmaINS1_35MainloopSm100TmaUmmaWarpSpecializedILi6ELi2ELi4ENS5_IJNS4_1CILi1EEESB_SB_EEEEENS5_IJNSA_ILi64EEENSA_ILi128EEESF_EEENS_12float_e5m2_tENS5_IJlSB_lEEESH_SI_NS4_8TiledMMAINS4_8MMA_AtomIJNS4_10MMA_TraitsINS4_19SM100_MMA_F8F6F4_SSEJSH_SH_fSE_SF_NS4_17integral_constantINS4_4UMMA5MajorELSP_0EEESQ_NSN_INSO_7ScaleInELSR_0EEESS_EEEEEENS4_6LayoutISC_NS5_IJNSA_ILi0EEESW_SW_EEEEENS5_IJNS4_10UnderscoreESZ_SZ_EEEEENS4_13SM90_TMA_LOADENS4_14ComposedLayoutINS4_7SwizzleILi3ELi4ELi3EEENS4_18smem_ptr_flag_bitsILi8EEENSV_INS5_IJNSA_ILi8EEESF_EEENS5_IJSF_SB_EEEEEEEvNS4_8identityES12_S1C_vS1D_EENS_8epilogue10collective18CollectiveEpilogueINS1F_23Sm100TmaWarpSpecializedILi2ELi2ELi32ELb0ELb0EEEJSG_NS5_IJNSV_ISE_SB_EES1K_EEESH_SI_SH_SI_NS1F_6fusion15FusionCallbacksIS1J_NS1M_17LinearCombinationISH_fSH_fLNS_15FloatRoundStyleE2EEESG_S1L_JEEENS4_5SM1004TMEM4LOAD26SM100_TMEM_LOAD_16dp32b32xES12_NS13_INS14_ILi2ELi4ELi3EEES17_NSV_INS5_IJS18_SE_EEENS5_IJSE_SB_EEEEEEENS4_39AutoVectorizingCopyWithAssumedAlignmentILi128EEENS4_14SM90_TMA_STOREES20_S22_S22_EEEvvEEEEvNT_6ParamsE) ;  /* 0xffffff80028c7950 */ /* 0x000fea0003c3ffff */
.L_x_147:
[----:B------:R-:W-:-:S00]  /*7dd0*/  BRA `(.L_x_147) ;  /* 0xfffffffc00fc7947 */ /* 0x000fc0000383ffff */
[----:B------:R-:W-:-:S00]  /*7de0*/  NOP ;  /* 0x0000000000007918 */ /* 0x000fc00000000000 */
        /* <DEDUP_REMOVED lines=9> */
.L_x_148:


//--------------------- .nv.global.init           --------------------------
	.section	.nv.global.init,"aw",@progbits
.nv.global.init:
	.type		$str$27,@object
	.size		$str$27,($str$28 - $str$27)
$str$27:
        /*0000*/ 	.byte	0x28, 0x61, 0x64, 0x64, 0x72, 0x65, 0x73, 0x73, 0x20, 0x26, 0x20, 0x6d, 0x61, 0x73, 0x6b, 0x29
        /*0010*/ 	.byte	0x20, 0x3d, 0x3d, 0x20, 0x30, 0x00
	.type		$str$28,@object
	.size		$str$28,($str$26 - $str$28)
$str$28:
        /*0016*/ 	.byte	0x2f, 0x74, 0x6d, 0x70, 0x2f, 0x63, 0x75, 0x74, 0x6c, 0x61, 0x73, 0x73, 0x5f, 0x73, 0x77, 0x65
        /*0026*/ 	.byte	0x65, 0x70, 0x5f, 0x73, 0x72, 0x63, 0x2f, 0x69, 0x6e, 0x63, 0x6c, 0x75, 0x64, 0x65, 0x2f, 0x63
        /*0036*/ 	.byte	0x75, 0x74, 0x65, 0x2f, 0x70, 0x6f, 0x69, 0x6e, 0x74, 0x65, 0x72, 0x5f, 0x66, 0x6c, 0x61, 0x67
        /*0046*/ 	.byte	0x67, 0x65, 0x64, 0x2e, 0x68, 0x70, 0x70, 0x00
	.type		$str$26,@object
	.size		$str$26,($str$25 - $str$26)
$str$26:
        /*004e*/ 	.byte	0x2f, 0x74, 0x6d, 0x70, 0x2f, 0x63, 0x75, 0x74, 0x6c, 0x61, 0x73, 0x73, 0x5f, 0x73, 0x77, 0x65
        /*005e*/ 	.byte	0x65, 0x70, 0x5f, 0x73, 0x72, 0x63, 0x2f, 0x69, 0x6e, 0x63, 0x6c, 0x75, 0x64, 0x65, 0x2f, 0x63
        /*006e*/ 	.byte	0x75, 0x74, 0x65, 0x2f, 0x61, 0x74, 0x6f, 0x6d, 0x2f, 0x63, 0x6f, 0x70, 0x79, 0x5f, 0x74, 0x72
        /*007e*/ 	.byte	0x61, 0x69, 0x74, 0x73, 0x5f, 0x73, 0x6d, 0x31, 0x30, 0x30, 0x2e, 0x68, 0x70, 0x70, 0x00
	.type		$str$25,@object
	.size		$str$25,(__unnamed_1 - $str$25)
$str$25:
        /*008d*/ 	.byte	0x28, 0x28, 0x75, 0x69, 0x6e, 0x74, 0x33, 0x32, 0x5f, 0x74, 0x28, 0x74, 0x68, 0x72, 0x65, 0x61
        /*009d*/ 	.byte	0x64, 0x49, 0x64, 0x78, 0x2e, 0x78, 0x29, 0x20, 0x2f, 0x20, 0x33, 0x32, 0x29, 0x20, 0x25, 0x20
        /*00ad*/ 	.byte	0x34, 0x29, 0x20, 0x3d, 0x3d, 0x20, 0x28, 0x28, 0x28, 0x74, 0x6d, 0x65, 0x6d, 0x5f, 0x61, 0x64
        /*00bd*/ 	.byte	0x64, 0x72, 0x20, 0x3e, 0x3e, 0x20, 0x31, 0x36, 0x29, 0x20, 0x2f, 0x20, 0x33, 0x32, 0x29, 0x20
        /*00cd*/ 	.byte	0x25, 0x20, 0x34, 0x29, 0x00
	.type		__unnamed_1,@object
	.size		__unnamed_1,(__unnamed_2 - __unnamed_1)
__unnamed_1:
        /*00d2*/ 	.byte	0x61, 0x75, 0x74, 0x6f, 0x20, 0x63, 0x75, 0x74, 0x65, 0x3a, 0x3a, 0x61, 0x73, 0x5f, 0x70, 0x6f
        /* <DEDUP_REMOVED lines=24> */
        /*0262*/ 	.byte	0x3c, 0x34, 0x30, 0x39, 0x36, 0x3e, 0x3e, 0x3e, 0x3e, 0x5d, 0x00
	.type		__unnamed_2,@object
	.size		__unnamed_2,(.L_2 - __unnamed_2)
__unnamed_2:
        /* <DEDUP_REMOVED lines=40> */
        /*04ed*/ 	.byte	0x74, 0x65, 0x3a, 0x3a, 0x43, 0x3c, 0x30, 0x3e, 0x3e, 0x3e, 0x3e, 0x5d, 0x00
.L_2:


//--------------------- .nv.shared._ZN7cutlass13device_kernelINS_4gemm6kernel13GemmUniversalIN4cute5tupleIJiiiiEEENS1_10collective13CollectiveMmaINS1_35MainloopSm100TmaUmmaWarpSpecializedILi6ELi2ELi4ENS5_IJNS4_1CILi1EEESB_SB_EEEEENS5_IJNSA_ILi64EEENSA_ILi128EEESF_EEENS_12float_e5m2_tENS5_IJlSB_lEEESH_SI_NS4_8TiledMMAINS4_8MMA_AtomIJNS4_10MMA_TraitsINS4_19SM100_MMA_F8F6F4_SSEJSH_SH_fSE_SF_NS4_17integral_constantINS4_4UMMA5MajorELSP_0EEESQ_NSN_INSO_7ScaleInELSR_0EEESS_EEEEEENS4_6LayoutISC_NS5_IJNSA_ILi0EEESW_SW_EEEEENS5_IJNS4_10UnderscoreESZ_SZ_EEEEENS4_13SM90_TMA_LOADENS4_14ComposedLayoutINS4_7SwizzleILi3ELi4ELi3EEENS4_18smem_ptr_flag_bitsILi8EEENSV_INS5_IJNSA_ILi8EEESF_EEENS5_IJSF_SB_EEEEEEEvNS4_8identityES12_S1C_vS1D_EENS_8epilogue10collective18CollectiveEpilogueINS1F_23Sm100TmaWarpSpecializedILi2ELi2ELi32ELb0ELb0EEEJSG_NS5_IJNSV_ISE_SB_EES1K_EEESH_SI_SH_SI_NS1F_6fusion15FusionCallbacksIS1J_NS1M_17LinearCombinationISH_fSH_fLNS_15FloatRoundStyleE2EEESG_S1L_JEEENS4_5SM1004TMEM4LOAD26SM100_TMEM_LOAD_16dp32b32xES12_NS13_INS14_ILi2ELi4ELi3EEES17_NSV_INS5_IJS18_SE_EEENS5_IJSE_SB_EEEEEEENS4_39AutoVectorizingCopyWithAssumedAlignmentILi128EEENS4_14SM90_TMA_STOREES20_S22_S22_EEEvvEEEEvNT_6ParamsE --------------------------
	.section	.nv.shared._ZN7cutlass13device_kernelINS_4gemm6kernel13GemmUniversalIN4cute5tupleIJiiiiEEENS1_10collective13CollectiveMmaINS1_35MainloopSm100TmaUmmaWarpSpecializedILi6ELi2ELi4ENS5_IJNS4_1CILi1EEESB_SB_EEEEENS5_IJNSA_ILi64EEENSA_ILi128EEESF_EEENS_12float_e5m2_tENS5_IJlSB_lEEESH_SI_NS4_8TiledMMAINS4_8MMA_AtomIJNS4_10MMA_TraitsINS4_19SM100_MMA_F8F6F4_SSEJSH_SH_fSE_SF_NS4_17integral_constantINS4_4UMMA5MajorELSP_0EEESQ_NSN_INSO_7ScaleInELSR_0EEESS_EEEEEENS4_6LayoutISC_NS5_IJNSA_ILi0EEESW_SW_EEEEENS5_IJNS4_10UnderscoreESZ_SZ_EEEEENS4_13SM90_TMA_LOADENS4_14ComposedLayoutINS4_7SwizzleILi3ELi4ELi3EEENS4_18smem_ptr_flag_bitsILi8EEENSV_INS5_IJNSA_ILi8EEESF_EEENS5_IJSF_SB_EEEEEEEvNS4_8identityES12_S1C_vS1D_EENS_8epilogue10collective18CollectiveEpilogueINS1F_23Sm100TmaWarpSpecializedILi2ELi2ELi32ELb0ELb0EEEJSG_NS5_IJNSV_ISE_SB_EES1K_EEESH_SI_SH_SI_NS1F_6fusion15FusionCallbacksIS1J_NS1M_17LinearCombinationISH_fSH_fLNS_15FloatRoundStyleE2EEESG_S1L_JEEENS4_5SM1004TMEM4LOAD26SM100_TMEM_LOAD_16dp32b32xES12_NS13_INS14_ILi2ELi4ELi3EEES17_NSV_INS5_IJS18_SE_EEENS5_IJSE_SB_EEEEEEENS4_39AutoVectorizingCopyWithAssumedAlignmentILi128EEENS4_14SM90_TMA_STOREES20_S22_S22_EEEvvEEEEvNT_6ParamsE,"aw",@nobits
	.sectionflags	@""
	.align	16
	.zero		1024


//--------------------- .nv.shared.reserved.0     --------------------------
	.section	.nv.shared.reserved.0,"aw",@nobits
	.weak		__nv_reservedSMEM_offset_0_alias
	.size		__nv_reservedSMEM_offset_0_alias, 0, 64
	.other		__nv_reservedSMEM_offset_0_alias,@"STO_CUDA_RESERVED_SHARED STV_DEFAULT"
__nv_reservedSMEM_offset_0_alias:
	.zero		0
.nv.shared.reserved.0:
	.zero		64
	.weak		__nv_reservedSMEM_tcgen05_partition
	.type		__nv_reservedSMEM_tcgen05_partition,@object
	.size		__nv_reservedSMEM_tcgen05_partition,(.L_0 - __nv_reservedSMEM_tcgen05_partition)
__nv_reservedSMEM_tcgen05_partition:
	.zero		32
.L_0:


//--------------------- .nv.global                --------------------------
	.section	.nv.global,"aw",@nobits
.nv.global:
	.type		_ZN40_INTERNAL_0ed5b213_4_k_cu_70110ad3_289814cute1_E,@object
	.size		_ZN40_INTERNAL_0ed5b213_4_k_cu_70110ad3_289814cute1_E,(_ZN40_INTERNAL_0ed5b213_4_k_cu_70110ad3_289814cuda3std3__45__cpo6cbeginE - _ZN40_INTERNAL_0ed5b213_4_k_cu_70110ad3_289814cute1_E)
_ZN40_INTERNAL_0ed5b213_4_k_cu_70110ad3_289814cute1_E:
	.zero		1
	.type		_ZN40_INTERNAL_0ed5b213_4_k_cu_70110ad3_289814cuda3std3__45__cpo6cbeginE,@object
	.size		_ZN40_INTERNAL_0ed5b213_4_k_cu_70110ad3_289814cuda3std3__45__cpo6cbeginE,(_ZN40_INTERNAL_0ed5b213_4_k_cu_70110ad3_289814cuda3std3__48in_placeE - _ZN40_INTERNAL_0ed5b213_4_k_cu_70110ad3_289814cuda3std3__45__cpo6cbeginE)
_ZN40_INTERNAL_0ed5b213_4_k_cu_70110ad3_289814cuda3std3__45__cpo6cbeginE:
	.zero		1
	.type		_ZN40_INTERNAL_0ed5b213_4_k_cu_70110ad3_289814cuda3std3__48in_placeE,@object
	.size		_ZN40_INTERNAL_0ed5b213_4_k_cu_70110ad3_289814cuda3std3__48in_placeE,(_ZN40_INTERNAL_0ed5b213_4_k_cu_70110ad3_289814cuda3std6ranges3__45__cpo9iter_moveE - _ZN40_INTERNAL_0ed5b213_4_k_cu_70110ad3_289814cuda3std3__48in_placeE)
_ZN40_INTERNAL_0ed5b213_4_k_cu_70110ad3_289814cuda3std3__48in_placeE:
	.zero		1
	.type		_ZN40_INTERNAL_0ed5b213_4_k_cu_70110ad3_289814cuda3std6ranges3__45__cpo9iter_moveE,@object
	.size		_ZN40_INTERNAL_0ed5b213_4_k_cu_70110ad3_289814cuda3std6ranges3__45__cpo9iter_moveE,(_ZN40_INTERNAL_0ed5b213_4_k_cu_70110ad3_289814cuda3std3__45__cpo5beginE - _ZN40_INTERNAL_0ed5b213_4_k_cu_70110ad3_289814cuda3std6ranges3__45__cpo9iter_moveE)
_ZN40_INTERNAL_0ed5b213_4_k_cu_70110ad3_289814cuda3std6ranges3__45__cpo9iter_moveE:
	.zero		1
	.type		_ZN40_INTERNAL_0ed5b213_4_k_cu_70110ad3_289814cuda3std3__45__cpo5beginE,@object
	.size		_ZN40_INTERNAL_0ed5b213_4_k_cu_70110ad3_289814cuda3std3__45__cpo5beginE,(_ZN40_INTERNAL_0ed5b213_4_k_cu_70110ad3_289814cuda3std3__442_GLOBAL__N__0ed5b213_4_k_cu_70110ad3_289816ignoreE - _ZN40_INTERNAL_0ed5b213_4_k_cu_70110ad3_289814cuda3std3__45__cpo5beginE)
_ZN40_INTERNAL_0ed5b213_4_k_cu_70110ad3_289814cuda3std3__45__cpo5beginE:
	.zero		1
	.type		_ZN40_INTERNAL_0ed5b213_4_k_cu_70110ad3_289814cuda3std3__442_GLOBAL__N__0ed5b213_4_k_cu_70110ad3_289816ignoreE,@object
	.size		_ZN40_INTERNAL_0ed5b213_4_k_cu_70110ad3_289814cuda3std3__442_GLOBAL__N__0ed5b213_4_k_cu_70110ad3_289816ignoreE,(_ZN40_INTERNAL_0ed5b213_4_k_cu_70110ad3_289814cute7productE - _ZN40_INTERNAL_0ed5b213_4_k_cu_70110ad3_289814cuda3std3__442_GLOBAL__N__0ed5b213_4_k_cu_70110ad3_289816ignoreE)
_ZN40_INTERNAL_0ed5b213_4_k_cu_70110ad3_289814cuda3std3__442_GLOBAL__N__0ed5b213_4_k_cu_70110ad3_289816ignoreE:
	.zero		1
	.type		_ZN40_INTERNAL_0ed5b213_4_k_cu_70110ad3_289814cute7productE,@object
	.size		_ZN40_INTERNAL_0ed5b213_4_k_cu_70110ad3_289814cute7productE,(_ZN40_INTERNAL_0ed5b213_4_k_cu_70110ad3_289814cuda3std3__45__cpo3endE - _ZN40_INTERNAL_0ed5b213_4_k_cu_70110ad3_289814cute7productE)
_ZN40_INTERNAL_0ed5b213_4_k_cu_70110ad3_289814cute7productE:
	.zero		1
	.type		_ZN40_INTERNAL_0ed5b213_4_k_cu_70110ad3_289814cuda3std3__45__cpo3endE,@object
	.size		_ZN40_INTERNAL_0ed5b213_4_k_cu_70110ad3_289814cuda3std3__45__cpo3endE,(_ZN40_INTERNAL_0ed5b213_4_k_cu_70110ad3_289814cuda3std3__419piecewise_constructE - _ZN40_INTERNAL_0ed5b213_4_k_cu_70110ad3_289814cuda3std3__45__cpo3endE)
_ZN40_INTERNAL_0ed5b213_4_k_cu_70110ad3_289814cuda3std3__45__cpo3endE:
	.zero		1
	.type		_ZN40_INTERNAL_0ed5b213_4_k_cu_70110ad3_289814cuda3std3__419piecewise_constructE,@object
	.size		_ZN40_INTERNAL_0ed5b213_4_k_cu_70110ad3_289814cuda3std3__419piecewise_constructE,(_ZN40_INTERNAL_0ed5b213_4_k_cu_70110ad3_289814cuda3std3__45__cpo4cendE - _ZN40_INTERNAL_0ed5b213_4_k_cu_70110ad3_289814cuda3std3__419piecewise_constructE)
_ZN40_INTERNAL_0ed5b213_4_k_cu_70110ad3_289814cuda3std3__419piecewise_constructE:
	.zero		1
	.type		_ZN40_INTERNAL_0ed5b213_4_k_cu_70110ad3_289814cuda3std3__45__cpo4cendE,@object
	.size		_ZN40_INTERNAL_0ed5b213_4_k_cu_70110ad3_289814cuda3std3__45__cpo4cendE,(_ZN40_INTERNAL_0ed5b213_4_k_cu_70110ad3_289814cuda3std6ranges3__45__cpo4swapE - _ZN40_INTERNAL_0ed5b213_4_k_cu_70110ad3_289814cuda3std3__45__cpo4cendE)
_ZN40_INTERNAL_0ed5b213_4_k_cu_70110ad3_289814cuda3std3__45__cpo4cendE:
	.zero		1
	.type		_ZN40_INTERNAL_0ed5b213_4_k_cu_70110ad3_289814cuda3std6ranges3__45__cpo4swapE,@object
	.size		_ZN40_INTERNAL_0ed5b213_4_k_cu_70110ad3_289814cuda3std6ranges3__45__cpo4swapE,(.L_10 - _ZN40_INTERNAL_0ed5b213_4_k_cu_70110ad3_289814cuda3std6ranges3__45__cpo4swapE)
_ZN40_INTERNAL_0ed5b213_4_k_cu_70110ad3_289814cuda3std6ranges3__45__cpo4swapE:
	.zero		1
.L_10:


//--------------------- .nv.constant0._ZN7cutlass13device_kernelINS_4gemm6kernel13GemmUniversalIN4cute5tupleIJiiiiEEENS1_10collective13CollectiveMmaINS1_35MainloopSm100TmaUmmaWarpSpecializedILi6ELi2ELi4ENS5_IJNS4_1CILi1EEESB_SB_EEEEENS5_IJNSA_ILi64EEENSA_ILi128EEESF_EEENS_12float_e5m2_tENS5_IJlSB_lEEESH_SI_NS4_8TiledMMAINS4_8MMA_AtomIJNS4_10MMA_TraitsINS4_19SM100_MMA_F8F6F4_SSEJSH_SH_fSE_SF_NS4_17integral_constantINS4_4UMMA5MajorELSP_0EEESQ_NSN_INSO_7ScaleInELSR_0EEESS_EEEEEENS4_6LayoutISC_NS5_IJNSA_ILi0EEESW_SW_EEEEENS5_IJNS4_10UnderscoreESZ_SZ_EEEEENS4_13SM90_TMA_LOADENS4_14ComposedLayoutINS4_7SwizzleILi3ELi4ELi3EEENS4_18smem_ptr_flag_bitsILi8EEENSV_INS5_IJNSA_ILi8EEESF_EEENS5_IJSF_SB_EEEEEEEvNS4_8identityES12_S1C_vS1D_EENS_8epilogue10collective18CollectiveEpilogueINS1F_23Sm100TmaWarpSpecializedILi2ELi2ELi32ELb0ELb0EEEJSG_NS5_IJNSV_ISE_SB_EES1K_EEESH_SI_SH_SI_NS1F_6fusion15FusionCallbacksIS1J_NS1M_17LinearCombinationISH_fSH_fLNS_15FloatRoundStyleE2EEESG_S1L_JEEENS4_5SM1004TMEM4LOAD26SM100_TMEM_LOAD_16dp32b32xES12_NS13_INS14_ILi2ELi4ELi3EEES17_NSV_INS5_IJS18_SE_EEENS5_IJSE_SB_EEEEEEENS4_39AutoVectorizingCopyWithAssumedAlignmentILi128EEENS4_14SM90_TMA_STOREES20_S22_S22_EEEvvEEEEvNT_6ParamsE --------------------------
	.section	.nv.constant0._ZN7cutlass13device_kernelINS_4gemm6kernel13GemmUniversalIN4cute5tupleIJiiiiEEENS1_10collective13CollectiveMmaINS1_35MainloopSm100TmaUmmaWarpSpecializedILi6ELi2ELi4ENS5_IJNS4_1CILi1EEESB_SB_EEEEENS5_IJNSA_ILi64EEENSA_ILi128EEESF_EEENS_12float_e5m2_tENS5_IJlSB_lEEESH_SI_NS4_8TiledMMAINS4_8MMA_AtomIJNS4_10MMA_TraitsINS4_19SM100_MMA_F8F6F4_SSEJSH_SH_fSE_SF_NS4_17integral_constantINS4_4UMMA5MajorELSP_0EEESQ_NSN_INSO_7ScaleInELSR_0EEESS_EEEEEENS4_6LayoutISC_NS5_IJNSA_ILi0EEESW_SW_EEEEENS5_IJNS4_10UnderscoreESZ_SZ_EEEEENS4_13SM90_TMA_LOADENS4_14ComposedLayoutINS4_7SwizzleILi3ELi4ELi3EEENS4_18smem_ptr_flag_bitsILi8EEENSV_INS5_IJNSA_ILi8EEESF_EEENS5_IJSF_SB_EEEEEEEvNS4_8identityES12_S1C_vS1D_EENS_8epilogue10collective18CollectiveEpilogueINS1F_23Sm100TmaWarpSpecializedILi2ELi2ELi32ELb0ELb0EEEJSG_NS5_IJNSV_ISE_SB_EES1K_EEESH_SI_SH_SI_NS1F_6fusion15FusionCallbacksIS1J_NS1M_17LinearCombinationISH_fSH_fLNS_15FloatRoundStyleE2EEESG_S1L_JEEENS4_5SM1004TMEM4LOAD26SM100_TMEM_LOAD_16dp32b32xES12_NS13_INS14_ILi2ELi4ELi3EEES17_NSV_INS5_IJS18_SE_EEENS5_IJSE_SB_EEEEEEENS4_39AutoVectorizingCopyWithAssumedAlignmentILi128EEENS4_14SM90_TMA_STOREES20_S22_S22_EEEvvEEEEvNT_6ParamsE,"a",@progbits
	.sectionflags	@""
	.align	4
.nv.constant0._ZN7cutlass13device_kernelINS_4gemm6kernel13GemmUniversalIN4cute5tupleIJiiiiEEENS1_10collective13CollectiveMmaINS1_35MainloopSm100TmaUmmaWarpSpecializedILi6ELi2ELi4ENS5_IJNS4_1CILi1EEESB_SB_EEEEENS5_IJNSA_ILi64EEENSA_ILi128EEESF_EEENS_12float_e5m2_tENS5_IJlSB_lEEESH_SI_NS4_8TiledMMAINS4_8MMA_AtomIJNS4_10MMA_TraitsINS4_19SM100_MMA_F8F6F4_SSEJSH_SH_fSE_SF_NS4_17integral_constantINS4_4UMMA5MajorELSP_0EEESQ_NSN_INSO_7ScaleInELSR_0EEESS_EEEEEENS4_6LayoutISC_NS5_IJNSA_ILi0EEESW_SW_EEEEENS5_IJNS4_10UnderscoreESZ_SZ_EEEEENS4_13SM90_TMA_LOADENS4_14ComposedLayoutINS4_7SwizzleILi3ELi4ELi3EEENS4_18smem_ptr_flag_bitsILi8EEENSV_INS5_IJNSA_ILi8EEESF_EEENS5_IJSF_SB_EEEEEEEvNS4_8identityES12_S1C_vS1D_EENS_8epilogue10collective18CollectiveEpilogueINS1F_23Sm100TmaWarpSpecializedILi2ELi2ELi32ELb0ELb0EEEJSG_NS5_IJNSV_ISE_SB_EES1K_EEESH_SI_SH_SI_NS1F_6fusion15FusionCallbacksIS1J_NS1M_17LinearCombinationISH_fSH_fLNS_15FloatRoundStyleE2EEESG_S1L_JEEENS4_5SM1004TMEM4LOAD26SM100_TMEM_LOAD_16dp32b32xES12_NS13_INS14_ILi2ELi4ELi3EEES17_NSV_INS5_IJS18_SE_EEENS5_IJSE_SB_EEEEEEENS4_39AutoVectorizingCopyWithAssumedAlignmentILi128EEENS4_14SM90_TMA_STOREES20_S22_S22_EEEvvEEEEvNT_6ParamsE:
	.zero		2944


//--------------------- SYMBOLS --------------------------

	.type		.nv.reservedSmem.offset0,@object
	.size		.nv.reservedSmem.offset0,0x4
	.type		.nv.reservedSmem.cap,@object
	.size		.nv.reservedSmem.cap,0x4
	.type		__assertfail,@function
